//
// Generated by NVIDIA NVVM Compiler
//
// Compiler Build ID: CL-36424714
// Cuda compilation tools, release 13.0, V13.0.88
// Based on NVVM 20.0.0
//

.version 9.0
.target sm_100
.address_size 64

	// .globl	_Z23alphaTensorMatMulKernelPKfS0_PfS0_S0_S0_

.visible .entry _Z23alphaTensorMatMulKernelPKfS0_PfS0_S0_S0_(
	.param .u64 .ptr .align 1 _Z23alphaTensorMatMulKernelPKfS0_PfS0_S0_S0__param_0,
	.param .u64 .ptr .align 1 _Z23alphaTensorMatMulKernelPKfS0_PfS0_S0_S0__param_1,
	.param .u64 .ptr .align 1 _Z23alphaTensorMatMulKernelPKfS0_PfS0_S0_S0__param_2,
	.param .u64 .ptr .align 1 _Z23alphaTensorMatMulKernelPKfS0_PfS0_S0_S0__param_3,
	.param .u64 .ptr .align 1 _Z23alphaTensorMatMulKernelPKfS0_PfS0_S0_S0__param_4,
	.param .u64 .ptr .align 1 _Z23alphaTensorMatMulKernelPKfS0_PfS0_S0_S0__param_5
)
{
	.reg .pred 	%p<2>;
	.reg .b32 	%r<5>;
	.reg .b32 	%f<352>;
	.reg .b64 	%rd<20>;

	ld.param.u64 	%rd7, [_Z23alphaTensorMatMulKernelPKfS0_PfS0_S0_S0__param_0];
	ld.param.u64 	%rd8, [_Z23alphaTensorMatMulKernelPKfS0_PfS0_S0_S0__param_1];
	ld.param.u64 	%rd9, [_Z23alphaTensorMatMulKernelPKfS0_PfS0_S0_S0__param_2];
	ld.param.u64 	%rd10, [_Z23alphaTensorMatMulKernelPKfS0_PfS0_S0_S0__param_3];
	ld.param.u64 	%rd11, [_Z23alphaTensorMatMulKernelPKfS0_PfS0_S0_S0__param_4];
	ld.param.u64 	%rd12, [_Z23alphaTensorMatMulKernelPKfS0_PfS0_S0_S0__param_5];
	cvta.to.global.u64 	%rd13, %rd8;
	cvta.to.global.u64 	%rd14, %rd11;
	cvta.to.global.u64 	%rd15, %rd7;
	cvta.to.global.u64 	%rd16, %rd10;
	cvta.to.global.u64 	%rd17, %rd12;
	cvta.to.global.u64 	%rd19, %rd9;
	ld.global.f32 	%f24, [%rd16];
	ld.global.f32 	%f25, [%rd15];
	fma.rn.f32 	%f26, %f24, %f25, 0f00000000;
	ld.global.f32 	%f27, [%rd14];
	ld.global.f32 	%f28, [%rd13];
	fma.rn.f32 	%f29, %f27, %f28, 0f00000000;
	ld.global.f32 	%f30, [%rd16+92];
	ld.global.f32 	%f31, [%rd15+4];
	fma.rn.f32 	%f32, %f30, %f31, %f26;
	ld.global.f32 	%f33, [%rd14+92];
	ld.global.f32 	%f34, [%rd13+4];
	fma.rn.f32 	%f35, %f33, %f34, %f29;
	ld.global.f32 	%f36, [%rd16+184];
	ld.global.f32 	%f37, [%rd15+8];
	fma.rn.f32 	%f38, %f36, %f37, %f32;
	ld.global.f32 	%f39, [%rd14+184];
	ld.global.f32 	%f40, [%rd13+8];
	fma.rn.f32 	%f41, %f39, %f40, %f35;
	mul.f32 	%f1, %f38, %f41;
	ld.global.f32 	%f42, [%rd16+4];
	fma.rn.f32 	%f43, %f42, %f25, 0f00000000;
	ld.global.f32 	%f44, [%rd14+4];
	fma.rn.f32 	%f45, %f44, %f28, 0f00000000;
	ld.global.f32 	%f46, [%rd16+96];
	fma.rn.f32 	%f47, %f46, %f31, %f43;
	ld.global.f32 	%f48, [%rd14+96];
	fma.rn.f32 	%f49, %f48, %f34, %f45;
	ld.global.f32 	%f50, [%rd16+188];
	fma.rn.f32 	%f51, %f50, %f37, %f47;
	ld.global.f32 	%f52, [%rd14+188];
	fma.rn.f32 	%f53, %f52, %f40, %f49;
	mul.f32 	%f2, %f51, %f53;
	ld.global.f32 	%f54, [%rd16+8];
	fma.rn.f32 	%f55, %f54, %f25, 0f00000000;
	ld.global.f32 	%f56, [%rd14+8];
	fma.rn.f32 	%f57, %f56, %f28, 0f00000000;
	ld.global.f32 	%f58, [%rd16+100];
	fma.rn.f32 	%f59, %f58, %f31, %f55;
	ld.global.f32 	%f60, [%rd14+100];
	fma.rn.f32 	%f61, %f60, %f34, %f57;
	ld.global.f32 	%f62, [%rd16+192];
	fma.rn.f32 	%f63, %f62, %f37, %f59;
	ld.global.f32 	%f64, [%rd14+192];
	fma.rn.f32 	%f65, %f64, %f40, %f61;
	mul.f32 	%f3, %f63, %f65;
	ld.global.f32 	%f66, [%rd16+12];
	fma.rn.f32 	%f67, %f66, %f25, 0f00000000;
	ld.global.f32 	%f68, [%rd14+12];
	fma.rn.f32 	%f69, %f68, %f28, 0f00000000;
	ld.global.f32 	%f70, [%rd16+104];
	fma.rn.f32 	%f71, %f70, %f31, %f67;
	ld.global.f32 	%f72, [%rd14+104];
	fma.rn.f32 	%f73, %f72, %f34, %f69;
	ld.global.f32 	%f74, [%rd16+196];
	fma.rn.f32 	%f75, %f74, %f37, %f71;
	ld.global.f32 	%f76, [%rd14+196];
	fma.rn.f32 	%f77, %f76, %f40, %f73;
	mul.f32 	%f4, %f75, %f77;
	ld.global.f32 	%f78, [%rd16+16];
	fma.rn.f32 	%f79, %f78, %f25, 0f00000000;
	ld.global.f32 	%f80, [%rd14+16];
	fma.rn.f32 	%f81, %f80, %f28, 0f00000000;
	ld.global.f32 	%f82, [%rd16+108];
	fma.rn.f32 	%f83, %f82, %f31, %f79;
	ld.global.f32 	%f84, [%rd14+108];
	fma.rn.f32 	%f85, %f84, %f34, %f81;
	ld.global.f32 	%f86, [%rd16+200];
	fma.rn.f32 	%f87, %f86, %f37, %f83;
	ld.global.f32 	%f88, [%rd14+200];
	fma.rn.f32 	%f89, %f88, %f40, %f85;
	mul.f32 	%f5, %f87, %f89;
	ld.global.f32 	%f90, [%rd16+20];
	fma.rn.f32 	%f91, %f90, %f25, 0f00000000;
	ld.global.f32 	%f92, [%rd14+20];
	fma.rn.f32 	%f93, %f92, %f28, 0f00000000;
	ld.global.f32 	%f94, [%rd16+112];
	fma.rn.f32 	%f95, %f94, %f31, %f91;
	ld.global.f32 	%f96, [%rd14+112];
	fma.rn.f32 	%f97, %f96, %f34, %f93;
	ld.global.f32 	%f98, [%rd16+204];
	fma.rn.f32 	%f99, %f98, %f37, %f95;
	ld.global.f32 	%f100, [%rd14+204];
	fma.rn.f32 	%f101, %f100, %f40, %f97;
	mul.f32 	%f6, %f99, %f101;
	ld.global.f32 	%f102, [%rd16+24];
	fma.rn.f32 	%f103, %f102, %f25, 0f00000000;
	ld.global.f32 	%f104, [%rd14+24];
	fma.rn.f32 	%f105, %f104, %f28, 0f00000000;
	ld.global.f32 	%f106, [%rd16+116];
	fma.rn.f32 	%f107, %f106, %f31, %f103;
	ld.global.f32 	%f108, [%rd14+116];
	fma.rn.f32 	%f109, %f108, %f34, %f105;
	ld.global.f32 	%f110, [%rd16+208];
	fma.rn.f32 	%f111, %f110, %f37, %f107;
	ld.global.f32 	%f112, [%rd14+208];
	fma.rn.f32 	%f113, %f112, %f40, %f109;
	mul.f32 	%f7, %f111, %f113;
	ld.global.f32 	%f114, [%rd16+28];
	fma.rn.f32 	%f115, %f114, %f25, 0f00000000;
	ld.global.f32 	%f116, [%rd14+28];
	fma.rn.f32 	%f117, %f116, %f28, 0f00000000;
	ld.global.f32 	%f118, [%rd16+120];
	fma.rn.f32 	%f119, %f118, %f31, %f115;
	ld.global.f32 	%f120, [%rd14+120];
	fma.rn.f32 	%f121, %f120, %f34, %f117;
	ld.global.f32 	%f122, [%rd16+212];
	fma.rn.f32 	%f123, %f122, %f37, %f119;
	ld.global.f32 	%f124, [%rd14+212];
	fma.rn.f32 	%f125, %f124, %f40, %f121;
	mul.f32 	%f8, %f123, %f125;
	ld.global.f32 	%f126, [%rd16+32];
	fma.rn.f32 	%f127, %f126, %f25, 0f00000000;
	ld.global.f32 	%f128, [%rd14+32];
	fma.rn.f32 	%f129, %f128, %f28, 0f00000000;
	ld.global.f32 	%f130, [%rd16+124];
	fma.rn.f32 	%f131, %f130, %f31, %f127;
	ld.global.f32 	%f132, [%rd14+124];
	fma.rn.f32 	%f133, %f132, %f34, %f129;
	ld.global.f32 	%f134, [%rd16+216];
	fma.rn.f32 	%f135, %f134, %f37, %f131;
	ld.global.f32 	%f136, [%rd14+216];
	fma.rn.f32 	%f137, %f136, %f40, %f133;
	mul.f32 	%f9, %f135, %f137;
	ld.global.f32 	%f138, [%rd16+36];
	fma.rn.f32 	%f139, %f138, %f25, 0f00000000;
	ld.global.f32 	%f140, [%rd14+36];
	fma.rn.f32 	%f141, %f140, %f28, 0f00000000;
	ld.global.f32 	%f142, [%rd16+128];
	fma.rn.f32 	%f143, %f142, %f31, %f139;
	ld.global.f32 	%f144, [%rd14+128];
	fma.rn.f32 	%f145, %f144, %f34, %f141;
	ld.global.f32 	%f146, [%rd16+220];
	fma.rn.f32 	%f147, %f146, %f37, %f143;
	ld.global.f32 	%f148, [%rd14+220];
	fma.rn.f32 	%f149, %f148, %f40, %f145;
	mul.f32 	%f10, %f147, %f149;
	ld.global.f32 	%f150, [%rd16+40];
	fma.rn.f32 	%f151, %f150, %f25, 0f00000000;
	ld.global.f32 	%f152, [%rd14+40];
	fma.rn.f32 	%f153, %f152, %f28, 0f00000000;
	ld.global.f32 	%f154, [%rd16+132];
	fma.rn.f32 	%f155, %f154, %f31, %f151;
	ld.global.f32 	%f156, [%rd14+132];
	fma.rn.f32 	%f157, %f156, %f34, %f153;
	ld.global.f32 	%f158, [%rd16+224];
	fma.rn.f32 	%f159, %f158, %f37, %f155;
	ld.global.f32 	%f160, [%rd14+224];
	fma.rn.f32 	%f161, %f160, %f40, %f157;
	mul.f32 	%f11, %f159, %f161;
	ld.global.f32 	%f162, [%rd16+44];
	fma.rn.f32 	%f163, %f162, %f25, 0f00000000;
	ld.global.f32 	%f164, [%rd14+44];
	fma.rn.f32 	%f165, %f164, %f28, 0f00000000;
	ld.global.f32 	%f166, [%rd16+136];
	fma.rn.f32 	%f167, %f166, %f31, %f163;
	ld.global.f32 	%f168, [%rd14+136];
	fma.rn.f32 	%f169, %f168, %f34, %f165;
	ld.global.f32 	%f170, [%rd16+228];
	fma.rn.f32 	%f171, %f170, %f37, %f167;
	ld.global.f32 	%f172, [%rd14+228];
	fma.rn.f32 	%f173, %f172, %f40, %f169;
	mul.f32 	%f12, %f171, %f173;
	ld.global.f32 	%f174, [%rd16+48];
	fma.rn.f32 	%f175, %f174, %f25, 0f00000000;
	ld.global.f32 	%f176, [%rd14+48];
	fma.rn.f32 	%f177, %f176, %f28, 0f00000000;
	ld.global.f32 	%f178, [%rd16+140];
	fma.rn.f32 	%f179, %f178, %f31, %f175;
	ld.global.f32 	%f180, [%rd14+140];
	fma.rn.f32 	%f181, %f180, %f34, %f177;
	ld.global.f32 	%f182, [%rd16+232];
	fma.rn.f32 	%f183, %f182, %f37, %f179;
	ld.global.f32 	%f184, [%rd14+232];
	fma.rn.f32 	%f185, %f184, %f40, %f181;
	mul.f32 	%f13, %f183, %f185;
	ld.global.f32 	%f186, [%rd16+52];
	fma.rn.f32 	%f187, %f186, %f25, 0f00000000;
	ld.global.f32 	%f188, [%rd14+52];
	fma.rn.f32 	%f189, %f188, %f28, 0f00000000;
	ld.global.f32 	%f190, [%rd16+144];
	fma.rn.f32 	%f191, %f190, %f31, %f187;
	ld.global.f32 	%f192, [%rd14+144];
	fma.rn.f32 	%f193, %f192, %f34, %f189;
	ld.global.f32 	%f194, [%rd16+236];
	fma.rn.f32 	%f195, %f194, %f37, %f191;
	ld.global.f32 	%f196, [%rd14+236];
	fma.rn.f32 	%f197, %f196, %f40, %f193;
	mul.f32 	%f14, %f195, %f197;
	ld.global.f32 	%f198, [%rd16+56];
	fma.rn.f32 	%f199, %f198, %f25, 0f00000000;
	ld.global.f32 	%f200, [%rd14+56];
	fma.rn.f32 	%f201, %f200, %f28, 0f00000000;
	ld.global.f32 	%f202, [%rd16+148];
	fma.rn.f32 	%f203, %f202, %f31, %f199;
	ld.global.f32 	%f204, [%rd14+148];
	fma.rn.f32 	%f205, %f204, %f34, %f201;
	ld.global.f32 	%f206, [%rd16+240];
	fma.rn.f32 	%f207, %f206, %f37, %f203;
	ld.global.f32 	%f208, [%rd14+240];
	fma.rn.f32 	%f209, %f208, %f40, %f205;
	mul.f32 	%f15, %f207, %f209;
	ld.global.f32 	%f210, [%rd16+60];
	fma.rn.f32 	%f211, %f210, %f25, 0f00000000;
	ld.global.f32 	%f212, [%rd14+60];
	fma.rn.f32 	%f213, %f212, %f28, 0f00000000;
	ld.global.f32 	%f214, [%rd16+152];
	fma.rn.f32 	%f215, %f214, %f31, %f211;
	ld.global.f32 	%f216, [%rd14+152];
	fma.rn.f32 	%f217, %f216, %f34, %f213;
	ld.global.f32 	%f218, [%rd16+244];
	fma.rn.f32 	%f219, %f218, %f37, %f215;
	ld.global.f32 	%f220, [%rd14+244];
	fma.rn.f32 	%f221, %f220, %f40, %f217;
	mul.f32 	%f16, %f219, %f221;
	ld.global.f32 	%f222, [%rd16+64];
	fma.rn.f32 	%f223, %f222, %f25, 0f00000000;
	ld.global.f32 	%f224, [%rd14+64];
	fma.rn.f32 	%f225, %f224, %f28, 0f00000000;
	ld.global.f32 	%f226, [%rd16+156];
	fma.rn.f32 	%f227, %f226, %f31, %f223;
	ld.global.f32 	%f228, [%rd14+156];
	fma.rn.f32 	%f229, %f228, %f34, %f225;
	ld.global.f32 	%f230, [%rd16+248];
	fma.rn.f32 	%f231, %f230, %f37, %f227;
	ld.global.f32 	%f232, [%rd14+248];
	fma.rn.f32 	%f233, %f232, %f40, %f229;
	mul.f32 	%f17, %f231, %f233;
	ld.global.f32 	%f234, [%rd16+68];
	fma.rn.f32 	%f235, %f234, %f25, 0f00000000;
	ld.global.f32 	%f236, [%rd14+68];
	fma.rn.f32 	%f237, %f236, %f28, 0f00000000;
	ld.global.f32 	%f238, [%rd16+160];
	fma.rn.f32 	%f239, %f238, %f31, %f235;
	ld.global.f32 	%f240, [%rd14+160];
	fma.rn.f32 	%f241, %f240, %f34, %f237;
	ld.global.f32 	%f242, [%rd16+252];
	fma.rn.f32 	%f243, %f242, %f37, %f239;
	ld.global.f32 	%f244, [%rd14+252];
	fma.rn.f32 	%f245, %f244, %f40, %f241;
	mul.f32 	%f18, %f243, %f245;
	ld.global.f32 	%f246, [%rd16+72];
	fma.rn.f32 	%f247, %f246, %f25, 0f00000000;
	ld.global.f32 	%f248, [%rd14+72];
	fma.rn.f32 	%f249, %f248, %f28, 0f00000000;
	ld.global.f32 	%f250, [%rd16+164];
	fma.rn.f32 	%f251, %f250, %f31, %f247;
	ld.global.f32 	%f252, [%rd14+164];
	fma.rn.f32 	%f253, %f252, %f34, %f249;
	ld.global.f32 	%f254, [%rd16+256];
	fma.rn.f32 	%f255, %f254, %f37, %f251;
	ld.global.f32 	%f256, [%rd14+256];
	fma.rn.f32 	%f257, %f256, %f40, %f253;
	mul.f32 	%f19, %f255, %f257;
	ld.global.f32 	%f258, [%rd16+76];
	fma.rn.f32 	%f259, %f258, %f25, 0f00000000;
	ld.global.f32 	%f260, [%rd14+76];
	fma.rn.f32 	%f261, %f260, %f28, 0f00000000;
	ld.global.f32 	%f262, [%rd16+168];
	fma.rn.f32 	%f263, %f262, %f31, %f259;
	ld.global.f32 	%f264, [%rd14+168];
	fma.rn.f32 	%f265, %f264, %f34, %f261;
	ld.global.f32 	%f266, [%rd16+260];
	fma.rn.f32 	%f267, %f266, %f37, %f263;
	ld.global.f32 	%f268, [%rd14+260];
	fma.rn.f32 	%f269, %f268, %f40, %f265;
	mul.f32 	%f20, %f267, %f269;
	ld.global.f32 	%f270, [%rd16+80];
	fma.rn.f32 	%f271, %f270, %f25, 0f00000000;
	ld.global.f32 	%f272, [%rd14+80];
	fma.rn.f32 	%f273, %f272, %f28, 0f00000000;
	ld.global.f32 	%f274, [%rd16+172];
	fma.rn.f32 	%f275, %f274, %f31, %f271;
	ld.global.f32 	%f276, [%rd14+172];
	fma.rn.f32 	%f277, %f276, %f34, %f273;
	ld.global.f32 	%f278, [%rd16+264];
	fma.rn.f32 	%f279, %f278, %f37, %f275;
	ld.global.f32 	%f280, [%rd14+264];
	fma.rn.f32 	%f281, %f280, %f40, %f277;
	mul.f32 	%f21, %f279, %f281;
	ld.global.f32 	%f282, [%rd16+84];
	fma.rn.f32 	%f283, %f282, %f25, 0f00000000;
	ld.global.f32 	%f284, [%rd14+84];
	fma.rn.f32 	%f285, %f284, %f28, 0f00000000;
	ld.global.f32 	%f286, [%rd16+176];
	fma.rn.f32 	%f287, %f286, %f31, %f283;
	ld.global.f32 	%f288, [%rd14+176];
	fma.rn.f32 	%f289, %f288, %f34, %f285;
	ld.global.f32 	%f290, [%rd16+268];
	fma.rn.f32 	%f291, %f290, %f37, %f287;
	ld.global.f32 	%f292, [%rd14+268];
	fma.rn.f32 	%f293, %f292, %f40, %f289;
	mul.f32 	%f22, %f291, %f293;
	ld.global.f32 	%f294, [%rd16+88];
	fma.rn.f32 	%f295, %f294, %f25, 0f00000000;
	ld.global.f32 	%f296, [%rd14+88];
	fma.rn.f32 	%f297, %f296, %f28, 0f00000000;
	ld.global.f32 	%f298, [%rd16+180];
	fma.rn.f32 	%f299, %f298, %f31, %f295;
	ld.global.f32 	%f300, [%rd14+180];
	fma.rn.f32 	%f301, %f300, %f34, %f297;
	ld.global.f32 	%f302, [%rd16+272];
	fma.rn.f32 	%f303, %f302, %f37, %f299;
	ld.global.f32 	%f304, [%rd14+272];
	fma.rn.f32 	%f305, %f304, %f40, %f301;
	mul.f32 	%f23, %f303, %f305;
	add.s64 	%rd18, %rd17, 44;
	mov.b32 	%r4, 0;
$L__BB0_1:
	ld.global.f32 	%f306, [%rd18+-44];
	fma.rn.f32 	%f307, %f306, %f1, 0f00000000;
	ld.global.f32 	%f308, [%rd18+-40];
	fma.rn.f32 	%f309, %f308, %f2, %f307;
	ld.global.f32 	%f310, [%rd18+-36];
	fma.rn.f32 	%f311, %f310, %f3, %f309;
	ld.global.f32 	%f312, [%rd18+-32];
	fma.rn.f32 	%f313, %f312, %f4, %f311;
	ld.global.f32 	%f314, [%rd18+-28];
	fma.rn.f32 	%f315, %f314, %f5, %f313;
	ld.global.f32 	%f316, [%rd18+-24];
	fma.rn.f32 	%f317, %f316, %f6, %f315;
	ld.global.f32 	%f318, [%rd18+-20];
	fma.rn.f32 	%f319, %f318, %f7, %f317;
	ld.global.f32 	%f320, [%rd18+-16];
	fma.rn.f32 	%f321, %f320, %f8, %f319;
	ld.global.f32 	%f322, [%rd18+-12];
	fma.rn.f32 	%f323, %f322, %f9, %f321;
	ld.global.f32 	%f324, [%rd18+-8];
	fma.rn.f32 	%f325, %f324, %f10, %f323;
	ld.global.f32 	%f326, [%rd18+-4];
	fma.rn.f32 	%f327, %f326, %f11, %f325;
	ld.global.f32 	%f328, [%rd18];
	fma.rn.f32 	%f329, %f328, %f12, %f327;
	ld.global.f32 	%f330, [%rd18+4];
	fma.rn.f32 	%f331, %f330, %f13, %f329;
	ld.global.f32 	%f332, [%rd18+8];
	fma.rn.f32 	%f333, %f332, %f14, %f331;
	ld.global.f32 	%f334, [%rd18+12];
	fma.rn.f32 	%f335, %f334, %f15, %f333;
	ld.global.f32 	%f336, [%rd18+16];
	fma.rn.f32 	%f337, %f336, %f16, %f335;
	ld.global.f32 	%f338, [%rd18+20];
	fma.rn.f32 	%f339, %f338, %f17, %f337;
	ld.global.f32 	%f340, [%rd18+24];
	fma.rn.f32 	%f341, %f340, %f18, %f339;
	ld.global.f32 	%f342, [%rd18+28];
	fma.rn.f32 	%f343, %f342, %f19, %f341;
	ld.global.f32 	%f344, [%rd18+32];
	fma.rn.f32 	%f345, %f344, %f20, %f343;
	ld.global.f32 	%f346, [%rd18+36];
	fma.rn.f32 	%f347, %f346, %f21, %f345;
	ld.global.f32 	%f348, [%rd18+40];
	fma.rn.f32 	%f349, %f348, %f22, %f347;
	ld.global.f32 	%f350, [%rd18+44];
	fma.rn.f32 	%f351, %f350, %f23, %f349;
	st.global.f32 	[%rd19], %f351;
	add.s32 	%r4, %r4, 1;
	add.s64 	%rd19, %rd19, 4;
	add.s64 	%rd18, %rd18, 92;
	setp.ne.s32 	%p1, %r4, 9;
	@%p1 bra 	$L__BB0_1;
	ret;

}


// ===== COMPILED SASS (sm_100) =====

	.target	sm_100

	.elftype	@"ET_EXEC"


//--------------------- .note.nv.tkinfo           --------------------------
	.section	.note.nv.tkinfo,"",@"SHT_NOTE"
	.sectionflags	@"SHF_NOTE_NV_TKINFO"
	.tkinfo
        /*0018*/ 	.word	0x00000002
        /*0030*/ 	.string	""
        /*0030*/ 	.string	"ptxas"
        /*0030*/ 	.string	"Cuda compilation tools, release 13.0, V13.0.88"
        /*0030*/ 	.string	"Build cuda_13.0.r13.0/compiler.36424714_0"
        /*0030*/ 	.string	"-arch sm_100 -m 64 "



//--------------------- .note.nv.cuinfo           --------------------------
	.section	.note.nv.cuinfo,"",@"SHT_NOTE"
	.sectionflags	@"SHF_NOTE_NV_CUINFO"
        /*0018*/ 	.short	0x0002
        /*001a*/ 	.short	0x0064
        /*001c*/ 	.short	0x0082
	.zero		2


//--------------------- .nv.info                  --------------------------
	.section	.nv.info,"",@"SHT_CUDA_INFO"
	.align	4


	//----- nvinfo : EIATTR_REGCOUNT
	.align		4
        /*0000*/ 	.byte	0x04, 0x2f
        /*0002*/ 	.short	(.L_1 - .L_0)
	.align		4
.L_0:
        /*0004*/ 	.word	index@(_Z23alphaTensorMatMulKernelPKfS0_PfS0_S0_S0_)
        /*0008*/ 	.word	0x00000028


	//----- nvinfo : EIATTR_FRAME_SIZE
	.align		4
.L_1:
        /*000c*/ 	.byte	0x04, 0x11
        /*000e*/ 	.short	(.L_3 - .L_2)
	.align		4
.L_2:
        /*0010*/ 	.word	index@(_Z23alphaTensorMatMulKernelPKfS0_PfS0_S0_S0_)
        /*0014*/ 	.word	0x00000000


	//----- nvinfo : EIATTR_MIN_STACK_SIZE
	.align		4
.L_3:
        /*0018*/ 	.byte	0x04, 0x12
        /*001a*/ 	.short	(.L_5 - .L_4)
	.align		4
.L_4:
        /*001c*/ 	.word	index@(_Z23alphaTensorMatMulKernelPKfS0_PfS0_S0_S0_)
        /*0020*/ 	.word	0x00000000
.L_5:


//--------------------- .nv.compat                --------------------------
	.section	.nv.compat,"",@"SHT_CUDA_COMPAT_INFO"
	.align	4
        /*0000*/ 	.byte	0x02, 0x09, 0x00, 0x00, 0x02, 0x02, 0x01, 0x00, 0x02, 0x05, 0x05, 0x00, 0x03, 0x07, 0x01, 0x01
        /*0010*/ 	.byte	0x02, 0x03, 0x00, 0x00, 0x02, 0x06, 0x01, 0x00, 0x04, 0x0b, 0x08, 0x00, 0x09, 0x00, 0x00, 0x00
        /*0020*/ 	.byte	0x00, 0x00, 0x00, 0x00


//--------------------- .nv.info._Z23alphaTensorMatMulKernelPKfS0_PfS0_S0_S0_ --------------------------
	.section	.nv.info._Z23alphaTensorMatMulKernelPKfS0_PfS0_S0_S0_,"",@"SHT_CUDA_INFO"
	.sectionflags	@""
	.align	4


	//----- nvinfo : EIATTR_CUDA_API_VERSION
	.align		4
        /*0000*/ 	.byte	0x04, 0x37
        /*0002*/ 	.short	(.L_7 - .L_6)
.L_6:
        /*0004*/ 	.word	0x00000082


	//----- nvinfo : EIATTR_KPARAM_INFO
	.align		4
.L_7:
        /*0008*/ 	.byte	0x04, 0x17
        /*000a*/ 	.short	(.L_9 - .L_8)
.L_8:
        /*000c*/ 	.word	0x00000000
        /*0010*/ 	.short	0x0005
        /*0012*/ 	.short	0x0028
        /*0014*/ 	.byte	0x00, 0xf5, 0x21, 0x00


	//----- nvinfo : EIATTR_KPARAM_INFO
	.align		4
.L_9:
        /*0018*/ 	.byte	0x04, 0x17
        /*001a*/ 	.short	(.L_11 - .L_10)
.L_10:
        /*001c*/ 	.word	0x00000000
        /*0020*/ 	.short	0x0004
        /*0022*/ 	.short	0x0020
        /*0024*/ 	.byte	0x00, 0xf5, 0x21, 0x00


	//----- nvinfo : EIATTR_KPARAM_INFO
	.align		4
.L_11:
        /*0028*/ 	.byte	0x04, 0x17
        /*002a*/ 	.short	(.L_13 - .L_12)
.L_12:
        /*002c*/ 	.word	0x00000000
        /*0030*/ 	.short	0x0003
        /*0032*/ 	.short	0x0018
        /*0034*/ 	.byte	0x00, 0xf5, 0x21, 0x00


	//----- nvinfo : EIATTR_KPARAM_INFO
	.align		4
.L_13:
        /*0038*/ 	.byte	0x04, 0x17
        /*003a*/ 	.short	(.L_15 - .L_14)
.L_14:
        /*003c*/ 	.word	0x00000000
        /*0040*/ 	.short	0x0002
        /*0042*/ 	.short	0x0010
        /*0044*/ 	.byte	0x00, 0xf5, 0x21, 0x00


	//----- nvinfo : EIATTR_KPARAM_INFO
	.align		4
.L_15:
        /*0048*/ 	.byte	0x04, 0x17
        /*004a*/ 	.short	(.L_17 - .L_16)
.L_16:
        /*004c*/ 	.word	0x00000000
        /*0050*/ 	.short	0x0001
        /*0052*/ 	.short	0x0008
        /*0054*/ 	.byte	0x00, 0xf5, 0x21, 0x00


	//----- nvinfo : EIATTR_KPARAM_INFO
	.align		4
.L_17:
        /*0058*/ 	.byte	0x04, 0x17
        /*005a*/ 	.short	(.L_19 - .L_18)
.L_18:
        /*005c*/ 	.word	0x00000000
        /*0060*/ 	.short	0x0000
        /*0062*/ 	.short	0x0000
        /*0064*/ 	.byte	0x00, 0xf5, 0x21, 0x00


	//----- nvinfo : EIATTR_SPARSE_MMA_MASK
	.align		4
.L_19:
        /*0068*/ 	.byte	0x03, 0x50
        /*006a*/ 	.short	0x0000


	//----- nvinfo : EIATTR_MAXREG_COUNT
	.align		4
        /*006c*/ 	.byte	0x03, 0x1b
        /*006e*/ 	.short	0x00ff


	//----- nvinfo : EIATTR_MERCURY_ISA_VERSION
	.align		4
        /*0070*/ 	.byte	0x03, 0x5f
        /*0072*/ 	.short	0x0101


	//----- nvinfo : EIATTR_VRC_CTA_INIT_COUNT
	.align		4
        /*0074*/ 	.byte	0x02, 0x4a
	.zero		1
	.zero		1


	//----- nvinfo : EIATTR_EXIT_INSTR_OFFSETS
	.align		4
        /*0078*/ 	.byte	0x04, 0x1c
        /*007a*/ 	.short	(.L_21 - .L_20)


	//   ....[0]....
.L_20:
        /*007c*/ 	.word	0x00001de0


	//----- nvinfo : EIATTR_CBANK_PARAM_SIZE
	.align		4
.L_21:
        /*0080*/ 	.byte	0x03, 0x19
        /*0082*/ 	.short	0x0030


	//----- nvinfo : EIATTR_PARAM_CBANK
	.align		4
        /*0084*/ 	.byte	0x04, 0x0a
        /*0086*/ 	.short	(.L_23 - .L_22)
	.align		4
.L_22:
        /*0088*/ 	.word	index@(.nv.constant0._Z23alphaTensorMatMulKernelPKfS0_PfS0_S0_S0_)
        /*008c*/ 	.short	0x0380
        /*008e*/ 	.short	0x0030


	//----- nvinfo : EIATTR_SW_WAR
	.align		4
.L_23:
        /*0090*/ 	.byte	0x04, 0x36
        /*0092*/ 	.short	(.L_25 - .L_24)
.L_24:
        /*0094*/ 	.word	0x00000008
.L_25:


//--------------------- .nv.callgraph             --------------------------
	.section	.nv.callgraph,"",@"SHT_CUDA_CALLGRAPH"
	.align	4
	.sectionentsize	8
	.align		4
        /*0000*/ 	.word	0x00000000
	.align		4
        /*0004*/ 	.word	0xffffffff
	.align		4
        /*0008*/ 	.word	0x00000000
	.align		4
        /*000c*/ 	.word	0xfffffffe
	.align		4
        /*0010*/ 	.word	0x00000000
	.align		4
        /*0014*/ 	.word	0xfffffffd
	.align		4
        /*0018*/ 	.word	0x00000000
	.align		4
        /*001c*/ 	.word	0xfffffffc


//--------------------- .text._Z23alphaTensorMatMulKernelPKfS0_PfS0_S0_S0_ --------------------------
	.section	.text._Z23alphaTensorMatMulKernelPKfS0_PfS0_S0_S0_,"ax",@progbits
	.align	128
        .global         _Z23alphaTensorMatMulKernelPKfS0_PfS0_S0_S0_
        .type           _Z23alphaTensorMatMulKernelPKfS0_PfS0_S0_S0_,@function
        .size           _Z23alphaTensorMatMulKernelPKfS0_PfS0_S0_S0_,(.L_x_2 - _Z23alphaTensorMatMulKernelPKfS0_PfS0_S0_S0_)
        .other          _Z23alphaTensorMatMulKernelPKfS0_PfS0_S0_S0_,@"STO_CUDA_ENTRY STV_DEFAULT"
_Z23alphaTensorMatMulKernelPKfS0_PfS0_S0_S0_:
.text._Z23alphaTensorMatMulKernelPKfS0_PfS0_S0_S0_:
[----:B------:R-:W-:Y:S08]  /*0000*/  LDC R1, c[0x0][0x37c] ;  /* 0x0000df00ff017b82 */ /* 0x000ff00000000800 */
[----:B------:R-:W0:Y:S01]  /*0010*/  LDC.64 R10, c[0x0][0x380] ;  /* 0x0000e000ff0a7b82 */ /* 0x000e220000000a00 */
[----:B------:R-:W0:Y:S07]  /*0020*/  LDCU.64 UR10, c[0x0][0x358] ;  /* 0x00006b00ff0a77ac */ /* 0x000e2e0008000a00 */
[----:B------:R-:W1:Y:S01]  /*0030*/  LDC.64 R8, c[0x0][0x398] ;  /* 0x0000e600ff087b82 */ /* 0x000e620000000a00 */
[----:B0-----:R-:W2:Y:S04]  /*0040*/  LDG.E R13, desc[UR10][R10.64] ;  /* 0x0000000a0a0d7981 */ /* 0x001ea8000c1e1900 */
[----:B------:R-:W3:Y:S04]  /*0050*/  LDG.E R0, desc[UR10][R10.64+0x4] ;  /* 0x0000040a0a007981 */ /* 0x000ee8000c1e1900 */
[----:B-1----:R-:W4:Y:S04]  /*0060*/  LDG.E R4, desc[UR10][R8.64] ;  /* 0x0000000a08047981 */ /* 0x002f28000c1e1900 */
[----:B------:R-:W5:Y:S04]  /*0070*/  LDG.E R6, desc[UR10][R10.64+0x8] ;  /* 0x0000080a0a067981 */ /* 0x000f68000c1e1900 */
        /* <DEDUP_REMOVED lines=26> */
[----:B------:R-:W5:Y:S01]  /*0220*/  LDG.E R29, desc[UR10][R8.64+0xd4] ;  /* 0x0000d40a081d7981 */ /* 0x000f62000c1e1900 */
[----:B--2---:R-:W-:-:S03]  /*0230*/  R2UR UR4, R13 ;  /* 0x000000000d0472ca */ /* 0x004fc600000e0000 */
[----:B------:R-:W2:Y:S01]  /*0240*/  LDG.E R13, desc[UR10][R8.64+0x6c] ;  /* 0x00006c0a080d7981 */ /* 0x000ea2000c1e1900 */
[----:B---3--:R-:W-:-:S03]  /*0250*/  R2UR UR5, R0 ;  /* 0x00000000000572ca */ /* 0x008fc600000e0000 */
[----:B------:R-:W3:Y:S06]  /*0260*/  LDG.E R0, desc[UR10][R8.64+0x18] ;  /* 0x0000180a08007981 */ /* 0x000eec000c1e1900 */
[----:B----4-:R-:W-:Y:S01]  /*0270*/  FFMA R4, R4, UR4, RZ ;  /* 0x0000000404047c23 */ /* 0x010fe200080000ff */
[----:B-----5:R-:W-:Y:S02]  /*0280*/  R2UR UR7, R6 ;  /* 0x00000000060772ca */ /* 0x020fe400000e0000 */
[----:B------:R-:W4:Y:S01]  /*0290*/  LDG.E R6, desc[UR10][R8.64+0x1c] ;  /* 0x00001c0a08067981 */ /* 0x000f22000c1e1900 */
[----:B------:R-:W-:-:S03]  /*02a0*/  FFMA R24, R5, UR5, R4 ;  /* 0x0000000505187c23 */ /* 0x000fc60008000004 */
[----:B------:R-:W5:Y:S04]  /*02b0*/  LDG.E R4, desc[UR10][R8.64+0x24] ;  /* 0x0000240a08047981 */ /* 0x000f68000c1e1900 */
[----:B------:R-:W5:Y:S03]  /*02c0*/  LDG.E R5, desc[UR10][R8.64+0x28] ;  /* 0x0000280a08057981 */ /* 0x000f66000c1e1900 */
[----:B------:R-:W-:Y:S01]  /*02d0*/  FFMA R17, R17, UR7, R24 ;  /* 0x0000000711117c23 */ /* 0x000fe20008000018 */
[----:B------:R-:W-:Y:S02]  /*02e0*/  FFMA R24, R7, UR4, RZ ;  /* 0x0000000407187c23 */ /* 0x000fe400080000ff */
[----:B------:R-:W5:Y:S02]  /*02f0*/  LDG.E R7, desc[UR10][R8.64+0x2c] ;  /* 0x00002c0a08077981 */ /* 0x000f64000c1e1900 */
[----:B------:R-:W-:-:S02]  /*0300*/  FFMA R23, R23, UR5, R24 ;  /* 0x0000000517177c23 */ /* 0x000fc40008000018 */
[----:B------:R-:W5:Y:S02]  /*0310*/  LDG.E R24, desc[UR10][R8.64+0x88] ;  /* 0x0000880a08187981 */ /* 0x000f64000c1e1900 */
[----:B------:R-:W-:Y:S02]  /*0320*/  FFMA R12, R12, UR7, R23 ;  /* 0x000000070c0c7c23 */ /* 0x000fe40008000017 */
[----:B------:R-:W5:Y:S01]  /*0330*/  LDG.E R23, desc[UR10][R8.64+0xe4] ;  /* 0x0000e40a08177981 */ /* 0x000f62000c1e1900 */
[----:B------:R-:W-:Y:S01]  /*0340*/  FFMA R2, R2, UR4, RZ ;  /* 0x0000000402027c23 */ /* 0x000fe200080000ff */
[----:B------:R-:W-:Y:S01]  /*0350*/  FFMA R11, R11, UR4, RZ ;  /* 0x000000040b0b7c23 */ /* 0x000fe200080000ff */
[----:B------:R-:W-:Y:S01]  /*0360*/  FFMA R10, R10, UR4, RZ ;  /* 0x000000040a0a7c23 */ /* 0x000fe200080000ff */
[----:B------:R-:W-:Y:S02]  /*0370*/  FFMA R36, R3, UR4, RZ ;  /* 0x0000000403247c23 */ /* 0x000fe400080000ff */
[----:B------:R-:W5:Y:S01]  /*0380*/  LDG.E R3, desc[UR10][R8.64+0x34] ;  /* 0x0000340a08037981 */ /* 0x000f62000c1e1900 */
[----:B------:R-:W-:Y:S01]  /*0390*/  FFMA R15, R15, UR5, R2 ;  /* 0x000000050f0f7c23 */ /* 0x000fe20008000002 */
[----:B------:R-:W-:Y:S01]  /*03a0*/  FFMA R11, R14, UR5, R11 ;  /* 0x000000050e0b7c23 */ /* 0x000fe2000800000b */
[----:B------:R-:W-:-:S03]  /*03b0*/  FFMA R33, R33, UR5, R36 ;  /* 0x0000000521217c23 */ /* 0x000fc60008000024 */
[----:B------:R-:W-:Y:S02]  /*03c0*/  FFMA R16, R16, UR7, R11 ;  /* 0x0000000710107c23 */ /* 0x000fe4000800000b */
[----:B------:R-:W5:Y:S01]  /*03d0*/  LDG.E R11, desc[UR10][R8.64+0x8c] ;  /* 0x00008c0a080b7981 */ /* 0x000f62000c1e1900 */
[----:B------:R-:W-:-:S03]  /*03e0*/  FFMA R15, R34, UR7, R15 ;  /* 0x00000007220f7c23 */ /* 0x000fc6000800000f */
[----:B------:R-:W5:Y:S01]  /*03f0*/  LDG.E R34, desc[UR10][R8.64+0x94] ;  /* 0x0000940a08227981 */ /* 0x000f62000c1e1900 */
[----:B--2---:R-:W-:Y:S01]  /*0400*/  FFMA R10, R13, UR5, R10 ;  /* 0x000000050d0a7c23 */ /* 0x004fe2000800000a */
[----:B---3--:R-:W-:Y:S02]  /*0410*/  FFMA R2, R0, UR4, RZ ;  /* 0x0000000400027c23 */ /* 0x008fe400080000ff */
[----:B------:R-:W2:Y:S01]  /*0420*/  LDG.E R0, desc[UR10][R8.64+0x30] ;  /* 0x0000300a08007981 */ /* 0x000ea2000c1e1900 */
[----:B------:R-:W-:Y:S01]  /*0430*/  FFMA R14, R31, UR7, R10 ;  /* 0x000000071f0e7c23 */ /* 0x000fe2000800000a */
[----:B------:R-:W-:Y:S01]  /*0440*/  FFMA R31, R25, UR5, R2 ;  /* 0x00000005191f7c23 */ /* 0x000fe20008000002 */
[----:B------:R-:W-:Y:S01]  /*0450*/  FFMA R13, R32, UR7, R33 ;  /* 0x00000007200d7c23 */ /* 0x000fe20008000021 */
[----:B------:R-:W3:Y:S01]  /*0460*/  LDG.E R10, desc[UR10][R8.64+0xe8] ;  /* 0x0000e80a080a7981 */ /* 0x000ee2000c1e1900 */
[----:B----4-:R-:W-:Y:S01]  /*0470*/  FFMA R33, R6, UR4, RZ ;  /* 0x0000000406217c23 */ /* 0x010fe200080000ff */
[----:B------:R-:W-:Y:S01]  /*0480*/  FFMA R6, R18, UR4, RZ ;  /* 0x0000000412067c23 */ /* 0x000fe200080000ff */
[----:B------:R-:W-:Y:S01]  /*0490*/  FFMA R18, R30, UR7, R31 ;  /* 0x000000071e127c23 */ /* 0x000fe2000800001f */
[----:B------:R-:W4:Y:S01]  /*04a0*/  LDG.E R25, desc[UR10][R8.64+0x90] ;  /* 0x0000900a08197981 */ /* 0x000f22000c1e1900 */
[----:B-----5:R-:W-:Y:S01]  /*04b0*/  FFMA R31, R4, UR4, RZ ;  /* 0x00000004041f7c23 */ /* 0x020fe200080000ff */
[----:B------:R-:W-:-:S02]  /*04c0*/  FFMA R27, R27, UR5, R6 ;  /* 0x000000051b1b7c23 */ /* 0x000fc40008000006 */
[----:B------:R-:W5:Y:S01]  /*04d0*/  LDG.E R2, desc[UR10][R8.64+0x38] ;  /* 0x0000380a08027981 */ /* 0x000f62000c1e1900 */
[----:B------:R-:W-:Y:S01]  /*04e0*/  FFMA R4, R5, UR4, RZ ;  /* 0x0000000405047c23 */ /* 0x000fe200080000ff */
[----:B------:R-:W-:Y:S01]  /*04f0*/  FFMA R31, R28, UR5, R31 ;  /* 0x000000051c1f7c23 */ /* 0x000fe2000800001f */
[----:B------:R-:W-:Y:S01]  /*0500*/  FFMA R20, R20, UR7, R27 ;  /* 0x0000000714147c23 */ /* 0x000fe2000800001b */
[----:B------:R-:W5:Y:S01]  /*0510*/  LDG.E R5, desc[UR10][R8.64+0x40] ;  /* 0x0000400a08057981 */ /* 0x000f62000c1e1900 */
[----:B------:R-:W-:Y:S01]  /*0520*/  FFMA R6, R19, UR5, R4 ;  /* 0x0000000513067c23 */ /* 0x000fe20008000004 */
[----:B------:R-:W-:Y:S02]  /*0530*/  FFMA R19, R26, UR7, R31 ;  /* 0x000000071a137c23 */ /* 0x000fe4000800001f */
[----:B------:R-:W5:Y:S01]  /*0540*/  LDG.E R4, desc[UR10][R8.64+0x3c] ;  /* 0x00003c0a08047981 */ /* 0x000f62000c1e1900 */
[----:B------:R-:W-:-:S03]  /*0550*/  FFMA R21, R21, UR7, R6 ;  /* 0x0000000715157c23 */ /* 0x000fc60008000006 */
[----:B------:R-:W5:Y:S01]  /*0560*/  LDG.E R26, desc[UR10][R8.64+0xec] ;  /* 0x0000ec0a081a7981 */ /* 0x000f62000c1e1900 */
[----:B------:R-:W-:-:S03]  /*0570*/  FFMA R7, R7, UR4, RZ ;  /* 0x0000000407077c23 */ /* 0x000fc600080000ff */
[----:B------:R-:W5:Y:S04]  /*0580*/  LDG.E R6, desc[UR10][R8.64+0x44] ;  /* 0x0000440a08067981 */ /* 0x000f68000c1e1900 */
[----:B------:R-:W5:Y:S04]  /*0590*/  LDG.E R27, desc[UR10][R8.64+0x98] ;  /* 0x0000980a081b7981 */ /* 0x000f68000c1e1900 */
[----:B------:R-:W5:Y:S01]  /*05a0*/  LDG.E R32, desc[UR10][R8.64+0xa0] ;  /* 0x0000a00a08207981 */ /* 0x000f62000c1e1900 */
[----:B------:R-:W-:-:S03]  /*05b0*/  FFMA R24, R24, UR5, R7 ;  /* 0x0000000518187c23 */ /* 0x000fc60008000007 */
[----:B------:R-:W5:Y:S01]  /*05c0*/  LDG.E R28, desc[UR10][R8.64+0x9c] ;  /* 0x00009c0a081c7981 */ /* 0x000f62000c1e1900 */
[----:B------:R-:W-:-:S03]  /*05d0*/  FFMA R22, R22, UR5, R33 ;  /* 0x0000000516167c23 */ /* 0x000fc60008000021 */
[----:B------:R-:W5:Y:S01]  /*05e0*/  LDG.E R7, desc[UR10][R8.64+0x48] ;  /* 0x0000480a08077981 */ /* 0x000f62000c1e1900 */
[----:B------:R-:W-:-:S03]  /*05f0*/  FFMA R23, R23, UR7, R24 ;  /* 0x0000000717177c23 */ /* 0x000fc60008000018 */
[----:B------:R-:W5:Y:S01]  /*0600*/  LDG.E R31, desc[UR10][R8.64+0xf8] ;  /* 0x0000f80a081f7981 */ /* 0x000f62000c1e1900 */
[----:B------:R-:W-:-:S03]  /*0610*/  FFMA R22, R29, UR7, R22 ;  /* 0x000000071d167c23 */ /* 0x000fc60008000016 */
[----:B------:R-:W5:Y:S04]  /*0620*/  LDG.E R24, desc[UR10][R8.64+0xa4] ;  /* 0x0000a40a08187981 */ /* 0x000f68000c1e1900 */
[----:B------:R-:W5:Y:S04]  /*0630*/  LDG.E R29, desc[UR10][R8.64+0xf0] ;  /* 0x0000f00a081d7981 */ /* 0x000f68000c1e1900 */
[----:B------:R-:W5:Y:S04]  /*0640*/  LDG.E R33, desc[UR10][R8.64+0xfc] ;  /* 0x0000fc0a08217981 */ /* 0x000f68000c1e1900 */
[----:B------:R-:W5:Y:S01]  /*0650*/  LDG.E R30, desc[UR10][R8.64+0xf4] ;  /* 0x0000f40a081e7981 */ /* 0x000f62000c1e1900 */
[----:B--2---:R-:W-:-:S04]  /*0660*/  FFMA R0, R0, UR4, RZ ;  /* 0x0000000400007c23 */ /* 0x004fc800080000ff */
[----:B------:R-:W-:Y:S01]  /*0670*/  FFMA R11, R11, UR5, R0 ;  /* 0x000000050b0b7c23 */ /* 0x000fe20008000000 */
[----:B------:R-:W-:-:S03]  /*0680*/  FFMA R0, R3, UR4, RZ ;  /* 0x0000000403007c23 */ /* 0x000fc600080000ff */
[----:B---3--:R-:W-:Y:S02]  /*0690*/  FFMA R35, R10, UR7, R11 ;  /* 0x000000070a237c23 */ /* 0x008fe4000800000b */
[----:B------:R-:W0:Y:S01]  /*06a0*/  LDC.64 R10, c[0x0][0x388] ;  /* 0x0000e200ff0a7b82 */ /* 0x000e220000000a00 */
[----:B----4-:R-:W-:Y:S02]  /*06b0*/  FFMA R3, R25, UR5, R0 ;  /* 0x0000000519037c23 */ /* 0x010fe40008000000 */
[----:B------:R-:W2:Y:S01]  /*06c0*/  LDG.E R0, desc[UR10][R8.64+0x4c] ;  /* 0x00004c0a08007981 */ /* 0x000ea2000c1e1900 */
[----:B-----5:R-:W-:-:S03]  /*06d0*/  FFMA R37, R2, UR4, RZ ;  /* 0x0000000402257c23 */ /* 0x020fc600080000ff */
[----:B------:R-:W3:Y:S01]  /*06e0*/  LDG.E R2, desc[UR10][R8.64+0x50] ;  /* 0x0000500a08027981 */ /* 0x000ee2000c1e1900 */
[----:B------:R-:W-:-:S03]  /*06f0*/  FFMA R5, R5, UR4, RZ ;  /* 0x0000000405057c23 */ /* 0x000fc600080000ff */
[----:B------:R-:W4:Y:S01]  /*0700*/  LDG.E R25, desc[UR10][R8.64+0xa8] ;  /* 0x0000a80a08197981 */ /* 0x000f22000c1e1900 */
[----:B------:R-:W-:Y:S01]  /*0710*/  FFMA R4, R4, UR4, RZ ;  /* 0x0000000404047c23 */ /* 0x000fe200080000ff */
[----:B------:R-:W-:Y:S01]  /*0720*/  FFMA R26, R26, UR7, R3 ;  /* 0x000000071a1a7c23 */ /* 0x000fe20008000003 */
[----:B------:R-:W-:Y:S01]  /*0730*/  FFMA R3, R6, UR4, RZ ;  /* 0x0000000406037c23 */ /* 0x000fe200080000ff */
[----:B------:R-:W-:Y:S01]  /*0740*/  FFMA R34, R34, UR5, R37 ;  /* 0x0000000522227c23 */ /* 0x000fe20008000025 */
[----:B0-----:R-:W5:Y:S01]  /*0750*/  LDG.E R6, desc[UR10][R10.64] ;  /* 0x0000000a0a067981 */ /* 0x001f62000c1e1900 */
[----:B------:R-:W-:-:S03]  /*0760*/  FFMA R27, R27, UR5, R4 ;  /* 0x000000051b1b7c23 */ /* 0x000fc60008000004 */
[----:B------:R-:W5:Y:S01]  /*0770*/  LDG.E R36, desc[UR10][R10.64+0x8] ;  /* 0x0000080a0a247981 */ /* 0x000f62000c1e1900 */
[----:B------:R-:W-:-:S03]  /*0780*/  FFMA R4, R32, UR5, R3 ;  /* 0x0000000520047c23 */ /* 0x000fc60008000003 */
[----:B------:R-:W5:Y:S01]  /*0790*/  LDG.E R32, desc[UR10][R8.64+0xac] ;  /* 0x0000ac0a08207981 */ /* 0x000f62000c1e1900 */
[----:B------:R-:W-:-:S03]  /*07a0*/  FFMA R28, R28, UR5, R5 ;  /* 0x000000051c1c7c23 */ /* 0x000fc60008000005 */
[----:B------:R-:W5:Y:S01]  /*07b0*/  LDG.E R3, desc[UR10][R8.64+0x54] ;  /* 0x0000540a08037981 */ /* 0x000f62000c1e1900 */
[----:B------:R-:W-:-:S03]  /*07c0*/  FFMA R37, R7, UR4, RZ ;  /* 0x0000000407257c23 */ /* 0x000fc600080000ff */
[----:B------:R-:W5:Y:S01]  /*07d0*/  LDG.E R7, desc[UR10][R8.64+0x108] ;  /* 0x0001080a08077981 */ /* 0x000f62000c1e1900 */
[----:B------:R-:W-:-:S03]  /*07e0*/  FFMA R31, R31, UR7, R28 ;  /* 0x000000071f1f7c23 */ /* 0x000fc6000800001c */
[----:B------:R-:W5:Y:S01]  /*07f0*/  LDG.E R28, desc[UR10][R8.64+0x104] ;  /* 0x0001040a081c7981 */ /* 0x000f62000c1e1900 */
[----:B------:R-:W-:-:S03]  /*0800*/  FFMA R37, R24, UR5, R37 ;  /* 0x0000000518257c23 */ /* 0x000fc60008000025 */
[----:B------:R-:W5:Y:S01]  /*0810*/  LDG.E R24, desc[UR10][R8.64+0xb0] ;  /* 0x0000b00a08187981 */ /* 0x000f62000c1e1900 */
[----:B------:R-:W-:-:S03]  /*0820*/  FFMA R29, R29, UR7, R34 ;  /* 0x000000071d1d7c23 */ /* 0x000fc60008000022 */
[----:B------:R0:W5:Y:S01]  /*0830*/  LDG.E R34, desc[UR10][R10.64+0x4] ;  /* 0x0000040a0a227981 */ /* 0x000162000c1e1900 */
[----:B------:R-:W-:Y:S02]  /*0840*/  FFMA R33, R33, UR7, R4 ;  /* 0x0000000721217c23 */ /* 0x000fe40008000004 */
[----:B------:R-:W1:Y:S01]  /*0850*/  LDC.64 R4, c[0x0][0x3a0] ;  /* 0x0000e800ff047b82 */ /* 0x000e620000000a00 */
[----:B------:R-:W-:Y:S02]  /*0860*/  FFMA R30, R30, UR7, R27 ;  /* 0x000000071e1e7c23 */ /* 0x000fe4000800001b */
[----:B------:R-:W5:Y:S01]  /*0870*/  LDG.E R27, desc[UR10][R8.64+0x100] ;  /* 0x0001000a081b7981 */ /* 0x000f62000c1e1900 */
[----:B--2---:R-:W-:Y:S01]  /*0880*/  FFMA R0, R0, UR4, RZ ;  /* 0x0000000400007c23 */ /* 0x004fe200080000ff */
[----:B---3--:R-:W-:-:S03]  /*0890*/  FFMA R2, R2, UR4, RZ ;  /* 0x0000000402027c23 */ /* 0x008fc600080000ff */
[----:B----4-:R-:W-:Y:S02]  /*08a0*/  FFMA R25, R25, UR5, R0 ;  /* 0x0000000519197c23 */ /* 0x010fe40008000000 */
[----:B-1----:R-:W2:Y:S01]  /*08b0*/  LDG.E R0, desc[UR10][R4.64] ;  /* 0x0000000a04007981 */ /* 0x002ea2000c1e1900 */
[----:B-----5:R-:W-:-:S03]  /*08c0*/  FFMA R32, R32, UR5, R2 ;  /* 0x0000000520207c23 */ /* 0x020fc60008000002 */
[----:B------:R-:W3:Y:S01]  /*08d0*/  LDG.E R2, desc[UR10][R8.64+0x58] ;  /* 0x0000580a08027981 */ /* 0x000ee2000c1e1900 */
[----:B------:R-:W-:Y:S01]  /*08e0*/  FFMA R3, R3, UR4, RZ ;  /* 0x0000000403037c23 */ /* 0x000fe200080000ff */
[----:B0-----:R-:W-:Y:S02]  /*08f0*/  FFMA R10, R7, UR7, R32 ;  /* 0x00000007070a7c23 */ /* 0x001fe40008000020 */
[----:B------:R-:W4:Y:S01]  /*0900*/  LDG.E R32, desc[UR10][R8.64+0xb4] ;  /* 0x0000b40a08207981 */ /* 0x000f22000c1e1900 */
[----:B------:R-:W-:-:S03]  /*0910*/  FFMA R28, R28, UR7, R25 ;  /* 0x000000071c1c7c23 */ /* 0x000fc60008000019 */
[----:B------:R-:W5:Y:S01]  /*0920*/  LDG.E R25, desc[UR10][R4.64+0x5c] ;  /* 0x00005c0a04197981 */ /* 0x000f62000c1e1900 */
[----:B------:R-:W-:Y:S01]  /*0930*/  R2UR UR6, R6 ;  /* 0x00000000060672ca */ /* 0x000fe200000e0000 */
[----:B------:R-:W-:Y:S02]  /*0940*/  FFMA R11, R24, UR5, R3 ;  /* 0x00000005180b7c23 */ /* 0x000fe40008000003 */
[----:B------:R-:W5:Y:S01]  /*0950*/  LDG.E R6, desc[UR10][R8.64+0x10c] ;  /* 0x00010c0a08067981 */ /* 0x000f62000c1e1900 */
[----:B------:R-:W-:-:S03]  /*0960*/  R2UR UR8, R34 ;  /* 0x00000000220872ca */ /* 0x000fc600000e0000 */
[----:B------:R-:W5:Y:S04]  /*0970*/  LDG.E R3, desc[UR10][R4.64+0x4] ;  /* 0x0000040a04037981 */ /* 0x000f68000c1e1900 */
[----:B------:R-:W5:Y:S04]  /*0980*/  LDG.E R24, desc[UR10][R4.64+0xb8] ;  /* 0x0000b80a04187981 */ /* 0x000f68000c1e1900 */
[----:B------:R-:W5:Y:S04]  /*0990*/  LDG.E R34, desc[UR10][R8.64+0x110] ;  /* 0x0001100a08227981 */ /* 0x000f68000c1e1900 */
[----:B------:R-:W5:Y:S01]  /*09a0*/  LDG.E R7, desc[UR10][R4.64+0x60] ;  /* 0x0000600a04077981 */ /* 0x000f62000c1e1900 */
[----:B------:R-:W-:Y:S01]  /*09b0*/  R2UR UR9, R36 ;  /* 0x00000000240972ca */ /* 0x000fe200000e0000 */
[----:B------:R-:W-:-:S02]  /*09c0*/  FFMA R27, R27, UR7, R37 ;  /* 0x000000071b1b7c23 */ /* 0x000fc40008000025 */
[----:B------:R-:W5:Y:S01]  /*09d0*/  LDG.E R9, desc[UR10][R4.64+0x64] ;  /* 0x0000640a04097981 */ /* 0x000f62000c1e1900 */
[----:B--2---:R-:W-:Y:S01]  /*09e0*/  FFMA R0, R0, UR6, RZ ;  /* 0x0000000600007c23 */ /* 0x004fe200080000ff */
[----:B---3--:R-:W-:Y:S02]  /*09f0*/  FFMA R37, R2, UR4, RZ ;  /* 0x0000000402257c23 */ /* 0x008fe400080000ff */
[----:B------:R-:W2:Y:S02]  /*0a00*/  LDG.E R2, desc[UR10][R4.64+0x8] ;  /* 0x0000080a04027981 */ /* 0x000ea4000c1e1900 */
[----:B----4-:R-:W-:Y:S01]  /*0a10*/  FFMA R32, R32, UR5, R37 ;  /* 0x0000000520207c23 */ /* 0x010fe20008000025 */
[----:B------:R-:W0:Y:S01]  /*0a20*/  LDCU.64 UR4, c[0x0][0x3a8] ;  /* 0x00007500ff0477ac */ /* 0x000e220008000a00 */
[----:B-----5:R-:W-:Y:S02]  /*0a30*/  FFMA R37, R25, UR8, R0 ;  /* 0x0000000819257c23 */ /* 0x020fe40008000000 */
[----:B------:R-:W3:Y:S01]  /*0a40*/  LDG.E R25, desc[UR10][R4.64+0xbc] ;  /* 0x0000bc0a04197981 */ /* 0x000ee2000c1e1900 */
[----:B------:R-:W-:Y:S01]  /*0a50*/  FFMA R11, R6, UR7, R11 ;  /* 0x00000007060b7c23 */ /* 0x000fe2000800000b */
[----:B------:R-:W-:-:S02]  /*0a60*/  FFMA R6, R3, UR6, RZ ;  /* 0x0000000603067c23 */ /* 0x000fc400080000ff */
[----:B------:R-:W4:Y:S01]  /*0a70*/  LDG.E R3, desc[UR10][R4.64+0xc] ;  /* 0x00000c0a04037981 */ /* 0x000f22000c1e1900 */
[----:B------:R-:W-:-:S03]  /*0a80*/  FFMA R0, R24, UR9, R37 ;  /* 0x0000000918007c23 */ /* 0x000fc60008000025 */
[----:B------:R-:W5:Y:S01]  /*0a90*/  LDG.E R24, desc[UR10][R4.64+0xc0] ;  /* 0x0000c00a04187981 */ /* 0x000f62000c1e1900 */
[----:B------:R-:W-:Y:S01]  /*0aa0*/  FFMA R8, R34, UR7, R32 ;  /* 0x0000000722087c23 */ /* 0x000fe20008000020 */
[----:B------:R-:W-:Y:S02]  /*0ab0*/  FFMA R32, R7, UR8, R6 ;  /* 0x0000000807207c23 */ /* 0x000fe40008000006 */
[----:B------:R-:W5:Y:S04]  /*0ac0*/  LDG.E R7, desc[UR10][R4.64+0x68] ;  /* 0x0000680a04077981 */ /* 0x000f68000c1e1900 */
[----:B------:R-:W5:Y:S01]  /*0ad0*/  LDG.E R6, desc[UR10][R4.64+0xc4] ;  /* 0x0000c40a04067981 */ /* 0x000f62000c1e1900 */
[----:B--2---:R-:W-:-:S04]  /*0ae0*/  FFMA R2, R2, UR6, RZ ;  /* 0x0000000602027c23 */ /* 0x004fc800080000ff */
[----:B------:R-:W-:Y:S02]  /*0af0*/  FFMA R9, R9, UR8, R2 ;  /* 0x0000000809097c23 */ /* 0x000fe40008000002 */
[----:B------:R-:W2:Y:S01]  /*0b00*/  LDG.E R2, desc[UR10][R4.64+0x10] ;  /* 0x0000100a04027981 */ /* 0x000ea2000c1e1900 */
[----:B---3--:R-:W-:Y:S01]  /*0b10*/  FFMA R25, R25, UR9, R32 ;  /* 0x0000000919197c23 */ /* 0x008fe20008000020 */
[----:B----4-:R-:W-:Y:S02]  /*0b20*/  FFMA R32, R3, UR6, RZ ;  /* 0x0000000603207c23 */ /* 0x010fe400080000ff */
[----:B------:R-:W3:Y:S01]  /*0b30*/  LDG.E R3, desc[UR10][R4.64+0x14] ;  /* 0x0000140a04037981 */ /* 0x000ee2000c1e1900 */
[----:B-----5:R-:W-:-:S03]  /*0b40*/  FFMA R24, R24, UR9, R9 ;  /* 0x0000000918187c23 */ /* 0x020fc60008000009 */
[----:B------:R-:W4:Y:S01]  /*0b50*/  LDG.E R9, desc[UR10][R4.64+0x6c] ;  /* 0x00006c0a04097981 */ /* 0x000f22000c1e1900 */
[----:B------:R-:W-:-:S03]  /*0b60*/  FMUL R15, R15, R24 ;  /* 0x000000180f0f7220 */ /* 0x000fc60000400000 */
[----:B------:R-:W5:Y:S01]  /*0b70*/  LDG.E R24, desc[UR10][R4.64+0x70] ;  /* 0x0000700a04187981 */ /* 0x000f62000c1e1900 */
[----:B------:R-:W-:Y:S01]  /*0b80*/  FFMA R7, R7, UR8, R32 ;  /* 0x0000000807077c23 */ /* 0x000fe20008000020 */
[----:B------:R-:W-:Y:S02]  /*0b90*/  FMUL R12, R12, R25 ;  /* 0x000000190c0c7220 */ /* 0x000fe40000400000 */
[----:B------:R-:W5:Y:S01]  /*0ba0*/  LDG.E R25, desc[UR10][R4.64+0xc8] ;  /* 0x0000c80a04197981 */ /* 0x000f62000c1e1900 */
[----:B------:R-:W-:-:S03]  /*0bb0*/  FFMA R32, R6, UR9, R7 ;  /* 0x0000000906207c23 */ /* 0x000fc60008000007 */
[----:B------:R-:W5:Y:S04]  /*0bc0*/  LDG.E R6, desc[UR10][R4.64+0x18] ;  /* 0x0000180a04067981 */ /* 0x000f68000c1e1900 */
[----:B------:R-:W5:Y:S01]  /*0bd0*/  LDG.E R7, desc[UR10][R4.64+0x74] ;  /* 0x0000740a04077981 */ /* 0x000f62000c1e1900 */
[----:B------:R-:W-:-:S03]  /*0be0*/  FMUL R0, R17, R0 ;  /* 0x0000000011007220 */ /* 0x000fc60000400000 */
[----:B------:R-:W5:Y:S01]  /*0bf0*/  LDG.E R17, desc[UR10][R4.64+0xcc] ;  /* 0x0000cc0a04117981 */ /* 0x000f62000c1e1900 */
[----:B------:R-:W-:-:S03]  /*0c00*/  FMUL R13, R13, R32 ;  /* 0x000000200d0d7220 */ /* 0x000fc60000400000 */
[----:B------:R-:W5:Y:S01]  /*0c10*/  LDG.E R32, desc[UR10][R4.64+0xd0] ;  /* 0x0000d00a04207981 */ /* 0x000f62000c1e1900 */
[----:B--2---:R-:W-:Y:S01]  /*0c20*/  FFMA R2, R2, UR6, RZ ;  /* 0x0000000602027c23 */ /* 0x004fe200080000ff */
[----:B---3--:R-:W-:-:S03]  /*0c30*/  FFMA R3, R3, UR6, RZ ;  /* 0x0000000603037c23 */ /* 0x008fc600080000ff */
[----:B----4-:R-:W-:Y:S02]  /*0c40*/  FFMA R2, R9, UR8, R2 ;  /* 0x0000000809027c23 */ /* 0x010fe40008000002 */
[----:B------:R-:W2:Y:S01]  /*0c50*/  LDG.E R9, desc[UR10][R4.64+0x78] ;  /* 0x0000780a04097981 */ /* 0x000ea2000c1e1900 */
[----:B-----5:R-:W-:-:S03]  /*0c60*/  FFMA R24, R24, UR8, R3 ;  /* 0x0000000818187c23 */ /* 0x020fc60008000003 */
[----:B------:R-:W3:Y:S01]  /*0c70*/  LDG.E R3, desc[UR10][R4.64+0x1c] ;  /* 0x00001c0a04037981 */ /* 0x000ee2000c1e1900 */
[----:B------:R-:W-:-:S03]  /*0c80*/  FFMA R25, R25, UR9, R2 ;  /* 0x0000000919197c23 */ /* 0x000fc60008000002 */
[----:B------:R-:W4:Y:S01]  /*0c90*/  LDG.E R2, desc[UR10][R4.64+0x20] ;  /* 0x0000200a04027981 */ /* 0x000f22000c1e1900 */
[----:B------:R-:W-:-:S04]  /*0ca0*/  FFMA R6, R6, UR6, RZ ;  /* 0x0000000606067c23 */ /* 0x000fc800080000ff */
[----:B------:R-:W-:Y:S02]  /*0cb0*/  FFMA R37, R7, UR8, R6 ;  /* 0x0000000807257c23 */ /* 0x000fe40008000006 */
[----:B------:R-:W5:Y:S04]  /*0cc0*/  LDG.E R6, desc[UR10][R4.64+0xd4] ;  /* 0x0000d40a04067981 */ /* 0x000f68000c1e1900 */
[----:B------:R-:W5:Y:S01]  /*0cd0*/  LDG.E R7, desc[UR10][R4.64+0x7c] ;  /* 0x00007c0a04077981 */ /* 0x000f62000c1e1900 */
[----:B------:R-:W-:-:S04]  /*0ce0*/  FFMA R17, R17, UR9, R24 ;  /* 0x0000000911117c23 */ /* 0x000fc80008000018 */
[----:B------:R-:W-:Y:S02]  /*0cf0*/  FMUL R16, R16, R17 ;  /* 0x0000001110107220 */ /* 0x000fe40000400000 */
[----:B------:R-:W5:Y:S01]  /*0d00*/  LDG.E R17, desc[UR10][R4.64+0xd8] ;  /* 0x0000d80a04117981 */ /* 0x000f62000c1e1900 */
[----:B------:R-:W-:Y:S01]  /*0d10*/  FMUL R14, R14, R25 ;  /* 0x000000190e0e7220 */ /* 0x000fe20000400000 */
[----:B------:R-:W-:Y:S01]  /*0d20*/  FFMA R37, R32, UR9, R37 ;  /* 0x0000000920257c23 */ /* 0x000fe20008000025 */
[----:B---3--:R-:W-:Y:S02]  /*0d30*/  FFMA R24, R3, UR6, RZ ;  /* 0x0000000603187c23 */ /* 0x008fe400080000ff */
[----:B------:R-:W3:Y:S02]  /*0d40*/  LDG.E R3, desc[UR10][R4.64+0x24] ;  /* 0x0000240a04037981 */ /* 0x000ee4000c1e1900 */
[----:B--2---:R-:W-:Y:S01]  /*0d50*/  FFMA R9, R9, UR8, R24 ;  /* 0x0000000809097c23 */ /* 0x004fe20008000018 */
[----:B----4-:R-:W-:-:S02]  /*0d60*/  FFMA R24, R2, UR6, RZ ;  /* 0x0000000602187c23 */ /* 0x010fc400080000ff */
[----:B------:R-:W2:Y:S01]  /*0d70*/  LDG.E R2, desc[UR10][R4.64+0x80] ;  /* 0x0000800a04027981 */ /* 0x000ea2000c1e1900 */
[----:B-----5:R-:W-:-:S03]  /*0d80*/  FFMA R25, R6, UR9, R9 ;  /* 0x0000000906197c23 */ /* 0x020fc60008000009 */
[----:B------:R-:W4:Y:S01]  /*0d90*/  LDG.E R6, desc[UR10][R4.64+0x28] ;  /* 0x0000280a04067981 */ /* 0x000f22000c1e1900 */
[----:B------:R-:W-:-:S03]  /*0da0*/  FFMA R32, R7, UR8, R24 ;  /* 0x0000000807207c23 */ /* 0x000fc60008000018 */
[----:B------:R-:W5:Y:S04]  /*0db0*/  LDG.E R9, desc[UR10][R4.64+0xdc] ;  /* 0x0000dc0a04097981 */ /* 0x000f68000c1e1900 */
[----:B------:R-:W5:Y:S04]  /*0dc0*/  LDG.E R24, desc[UR10][R4.64+0x84] ;  /* 0x0000840a04187981 */ /* 0x000f68000c1e1900 */
[----:B------:R-:W5:Y:S01]  /*0dd0*/  LDG.E R7, desc[UR10][R4.64+0xe0] ;  /* 0x0000e00a04077981 */ /* 0x000f62000c1e1900 */
[----:B------:R-:W-:-:S04]  /*0de0*/  FFMA R17, R17, UR9, R32 ;  /* 0x0000000911117c23 */ /* 0x000fc80008000020 */
[----:B------:R-:W-:Y:S01]  /*0df0*/  FMUL R20, R20, R17 ;  /* 0x0000001114147220 */ /* 0x000fe20000400000 */
[----:B------:R-:W-:Y:S02]  /*0e00*/  FMUL R22, R22, R25 ;  /* 0x0000001916167220 */ /* 0x000fe40000400000 */
[----:B------:R-:W5:Y:S01]  /*0e10*/  LDG.E R25, desc[UR10][R4.64+0x8c] ;  /* 0x00008c0a04197981 */ /* 0x000f62000c1e1900 */
[----:B---3--:R-:W-:-:S04]  /*0e20*/  FFMA R3, R3, UR6, RZ ;  /* 0x0000000603037c23 */ /* 0x008fc800080000ff */
[----:B--2---:R-:W-:Y:S02]  /*0e30*/  FFMA R32, R2, UR8, R3 ;  /* 0x0000000802207c23 */ /* 0x004fe40008000003 */
[----:B------:R-:W2:Y:S04]  /*0e40*/  LDG.E R2, desc[UR10][R4.64+0x2c] ;  /* 0x00002c0a04027981 */ /* 0x000ea8000c1e1900 */
[----:B------:R-:W3:Y:S01]  /*0e50*/  LDG.E R3, desc[UR10][R4.64+0x30] ;  /* 0x0000300a04037981 */ /* 0x000ee2000c1e1900 */
[----:B----4-:R-:W-:-:S03]  /*0e60*/  FFMA R17, R6, UR6, RZ ;  /* 0x0000000606117c23 */ /* 0x010fc600080000ff */
[----:B------:R-:W4:Y:S01]  /*0e70*/  LDG.E R6, desc[UR10][R4.64+0x38] ;  /* 0x0000380a04067981 */ /* 0x000f22000c1e1900 */
[----:B-----5:R-:W-:-:S03]  /*0e80*/  FFMA R32, R9, UR9, R32 ;  /* 0x0000000909207c23 */ /* 0x020fc60008000020 */
[----:B------:R-:W5:Y:S01]  /*0e90*/  LDG.E R9, desc[UR10][R4.64+0x88] ;  /* 0x0000880a04097981 */ /* 0x000f62000c1e1900 */
[----:B------:R-:W-:Y:S01]  /*0ea0*/  FFMA R24, R24, UR8, R17 ;  /* 0x0000000818187c23 */ /* 0x000fe20008000011 */
[----:B------:R-:W-:Y:S02]  /*0eb0*/  FMUL R19, R19, R32 ;  /* 0x0000002013137220 */ /* 0x000fe40000400000 */
[----:B------:R-:W4:Y:S01]  /*0ec0*/  LDG.E R17, desc[UR10][R4.64+0x94] ;  /* 0x0000940a04117981 */ /* 0x000f22000c1e1900 */
[----:B------:R-:W-:-:S03]  /*0ed0*/  FFMA R24, R7, UR9, R24 ;  /* 0x0000000907187c23 */ /* 0x000fc60008000018 */
[----:B------:R-:W4:Y:S04]  /*0ee0*/  LDG.E R32, desc[UR10][R4.64+0xe4] ;  /* 0x0000e40a04207981 */ /* 0x000f28000c1e1900 */
[----:B------:R-:W4:Y:S01]  /*0ef0*/  LDG.E R7, desc[UR10][R4.64+0x34] ;  /* 0x0000340a04077981 */ /* 0x000f22000c1e1900 */
[----:B------:R-:W-:-:S03]  /*0f00*/  FMUL R21, R21, R24 ;  /* 0x0000001815157220 */ /* 0x000fc60000400000 */
[----:B------:R-:W4:Y:S01]  /*0f10*/  LDG.E R24, desc[UR10][R4.64+0x90] ;  /* 0x0000900a04187981 */ /* 0x000f22000c1e1900 */
[----:B--2---:R-:W-:Y:S01]  /*0f20*/  FFMA R2, R2, UR6, RZ ;  /* 0x0000000602027c23 */ /* 0x004fe200080000ff */
[----:B---3--:R-:W-:Y:S02]  /*0f30*/  FFMA R34, R3, UR6, RZ ;  /* 0x0000000603227c23 */ /* 0x008fe400080000ff */
[----:B------:R-:W2:Y:S01]  /*0f40*/  LDG.E R3, desc[UR10][R4.64+0xf0] ;  /* 0x0000f00a04037981 */ /* 0x000ea2000c1e1900 */
[----:B-----5:R-:W-:Y:S01]  /*0f50*/  FFMA R9, R9, UR8, R2 ;  /* 0x0000000809097c23 */ /* 0x020fe20008000002 */
[----:B------:R-:W-:Y:S02]  /*0f60*/  FFMA R34, R25, UR8, R34 ;  /* 0x0000000819227c23 */ /* 0x000fe40008000022 */
[----:B------:R-:W3:Y:S04]  /*0f70*/  LDG.E R2, desc[UR10][R4.64+0x3c] ;  /* 0x00003c0a04027981 */ /* 0x000ee8000c1e1900 */
[----:B------:R-:W5:Y:S01]  /*0f80*/  LDG.E R25, desc[UR10][R4.64+0xe8] ;  /* 0x0000e80a04197981 */ /* 0x000f62000c1e1900 */
[----:B----4-:R-:W-:-:S03]  /*0f90*/  FFMA R32, R32, UR9, R9 ;  /* 0x0000000920207c23 */ /* 0x010fc60008000009 */
[----:B------:R-:W4:Y:S01]  /*0fa0*/  LDG.E R9, desc[UR10][R4.64+0xec] ;  /* 0x0000ec0a04097981 */ /* 0x000f22000c1e1900 */
[----:B------:R-:W-:-:S04]  /*0fb0*/  FFMA R7, R7, UR6, RZ ;  /* 0x0000000607077c23 */ /* 0x000fc800080000ff */
[----:B------:R-:W-:Y:S02]  /*0fc0*/  FFMA R24, R24, UR8, R7 ;  /* 0x0000000818187c23 */ /* 0x000fe40008000007 */
[----:B------:R-:W4:Y:S01]  /*0fd0*/  LDG.E R7, desc[UR10][R4.64+0x98] ;  /* 0x0000980a04077981 */ /* 0x000f22000c1e1900 */
[----:B------:R-:W-:-:S04]  /*0fe0*/  FFMA R6, R6, UR6, RZ ;  /* 0x0000000606067c23 */ /* 0x000fc800080000ff */
[----:B------:R-:W-:Y:S01]  /*0ff0*/  FFMA R6, R17, UR8, R6 ;  /* 0x0000000811067c23 */ /* 0x000fe20008000006 */
[----:B------:R-:W-:Y:S01]  /*1000*/  FMUL R18, R18, R37 ;  /* 0x0000002512127220 */ /* 0x000fe20000400000 */
[----:B------:R-:W4:Y:S02]  /*1010*/  LDG.E R17, desc[UR10][R4.64+0xf8] ;  /* 0x0000f80a04117981 */ /* 0x000f24000c1e1900 */
[----:B--2---:R-:W-:Y:S02]  /*1020*/  FFMA R6, R3, UR9, R6 ;  /* 0x0000000903067c23 */ /* 0x004fe40008000006 */
[----:B------:R-:W2:Y:S02]  /*1030*/  LDG.E R3, desc[UR10][R4.64+0x40] ;  /* 0x0000400a04037981 */ /* 0x000ea4000c1e1900 */
[----:B------:R-:W-:Y:S02]  /*1040*/  FMUL R29, R29, R6 ;  /* 0x000000061d1d7220 */ /* 0x000fe40000400000 */
[----:B------:R-:W2:Y:S01]  /*1050*/  LDG.E R6, desc[UR10][R4.64+0x44] ;  /* 0x0000440a04067981 */ /* 0x000ea2000c1e1900 */
[----:B---3--:R-:W-:Y:S01]  /*1060*/  FFMA R2, R2, UR6, RZ ;  /* 0x0000000602027c23 */ /* 0x008fe200080000ff */
[----:B-----5:R-:W-:-:S02]  /*1070*/  FFMA R34, R25, UR9, R34 ;  /* 0x0000000919227c23 */ /* 0x020fc40008000022 */
[----:B------:R-:W3:Y:S01]  /*1080*/  LDG.E R25, desc[UR10][R4.64+0x9c] ;  /* 0x00009c0a04197981 */ /* 0x000ee2000c1e1900 */
[----:B----4-:R-:W-:-:S03]  /*1090*/  FFMA R9, R9, UR9, R24 ;  /* 0x0000000909097c23 */ /* 0x010fc60008000018 */
[----:B------:R-:W4:Y:S01]  /*10a0*/  LDG.E R24, desc[UR10][R4.64+0xf4] ;  /* 0x0000f40a04187981 */ /* 0x000f22000c1e1900 */
[----:B------:R-:W-:-:S03]  /*10b0*/  FMUL R26, R26, R9 ;  /* 0x000000091a1a7220 */ /* 0x000fc60000400000 */
[----:B------:R-:W5:Y:S01]  /*10c0*/  LDG.E R9, desc[UR10][R4.64+0xa0] ;  /* 0x0000a00a04097981 */ /* 0x000f62000c1e1900 */
[----:B------:R-:W-:-:S03]  /*10d0*/  FFMA R37, R7, UR8, R2 ;  /* 0x0000000807257c23 */ /* 0x000fc60008000002 */
[----:B------:R-:W5:Y:S04]  /*10e0*/  LDG.E R2, desc[UR10][R4.64+0x48] ;  /* 0x0000480a04027981 */ /* 0x000f68000c1e1900 */
[----:B------:R-:W5:Y:S01]  /*10f0*/  LDG.E R7, desc[UR10][R4.64+0xa4] ;  /* 0x0000a40a04077981 */ /* 0x000f62000c1e1900 */
[----:B------:R-:W-:Y:S01]  /*1100*/  FMUL R23, R23, R32 ;  /* 0x0000002017177220 */ /* 0x000fe20000400000 */
[----:B------:R-:W-:Y:S01]  /*1110*/  FMUL R35, R35, R34 ;  /* 0x0000002223237220 */ /* 0x000fe20000400000 */
[----:B--2---:R-:W-:Y:S01]  /*1120*/  FFMA R32, R3, UR6, RZ ;  /* 0x0000000603207c23 */ /* 0x004fe200080000ff */
[----:B------:R-:W-:-:S03]  /*1130*/  FFMA R6, R6, UR6, RZ ;  /* 0x0000000606067c23 */ /* 0x000fc600080000ff */
[----:B---3--:R-:W-:Y:S02]  /*1140*/  FFMA R32, R25, UR8, R32 ;  /* 0x0000000819207c23 */ /* 0x008fe40008000020 */
[----:B------:R-:W2:Y:S01]  /*1150*/  LDG.E R25, desc[UR10][R4.64+0x108] ;  /* 0x0001080a04197981 */ /* 0x000ea2000c1e1900 */
[----:B----4-:R-:W-:Y:S01]  /*1160*/  FFMA R3, R24, UR9, R37 ;  /* 0x0000000918037c23 */ /* 0x010fe20008000025 */
[----:B------:R-:W-:Y:S02]  /*1170*/  FFMA R24, R17, UR9, R32 ;  /* 0x0000000911187c23 */ /* 0x000fe40008000020 */
[----:B------:R-:W3:Y:S01]  /*1180*/  LDG.E R17, desc[UR10][R4.64+0xfc] ;  /* 0x0000fc0a04117981 */ /* 0x000ee2000c1e1900 */
[----:B-----5:R-:W-:-:S03]  /*1190*/  FFMA R32, R9, UR8, R6 ;  /* 0x0000000809207c23 */ /* 0x020fc60008000006 */
[----:B------:R-:W4:Y:S01]  /*11a0*/  LDG.E R9, desc[UR10][R4.64+0x100] ;  /* 0x0001000a04097981 */ /* 0x000f22000c1e1900 */
[----:B------:R-:W-:-:S03]  /*11b0*/  FFMA R6, R2, UR6, RZ ;  /* 0x0000000602067c23 */ /* 0x000fc600080000ff */
[----:B------:R-:W5:Y:S01]  /*11c0*/  LDG.E R2, desc[UR10][R4.64+0x4c] ;  /* 0x00004c0a04027981 */ /* 0x000f62000c1e1900 */
[----:B------:R-:W-:-:S03]  /*11d0*/  FFMA R34, R7, UR8, R6 ;  /* 0x0000000807227c23 */ /* 0x000fc60008000006 */
[----:B------:R-:W2:Y:S04]  /*11e0*/  LDG.E R6, desc[UR10][R4.64+0xa8] ;  /* 0x0000a80a04067981 */ /* 0x000ea8000c1e1900 */
[----:B------:R-:W2:Y:S01]  /*11f0*/  LDG.E R7, desc[UR10][R4.64+0x104] ;  /* 0x0001040a04077981 */ /* 0x000ea2000c1e1900 */
[----:B------:R-:W-:Y:S01]  /*1200*/  FMUL R30, R30, R3 ;  /* 0x000000031e1e7220 */ /* 0x000fe20000400000 */
[----:B------:R-:W-:Y:S02]  /*1210*/  FMUL R31, R31, R24 ;  /* 0x000000181f1f7220 */ /* 0x000fe40000400000 */
[----:B------:R-:W2:Y:S01]  /*1220*/  LDG.E R3, desc[UR10][R4.64+0x50] ;  /* 0x0000500a04037981 */ /* 0x000ea2000c1e1900 */
[----:B---3--:R-:W-:Y:S01]  /*1230*/  FFMA R32, R17, UR9, R32 ;  /* 0x0000000911207c23 */ /* 0x008fe20008000020 */
[----:B-----5:R-:W-:Y:S01]  /*1240*/  FFMA R17, R2, UR6, RZ ;  /* 0x0000000602117c23 */ /* 0x020fe200080000ff */
[----:B----4-:R-:W-:Y:S01]  /*1250*/  FFMA R34, R9, UR9, R34 ;  /* 0x0000000909227c23 */ /* 0x010fe20008000022 */
[----:B------:R-:W3:Y:S02]  /*1260*/  LDG.E R2, desc[UR10][R4.64+0x54] ;  /* 0x0000540a04027981 */ /* 0x000ee4000c1e1900 */
[----:B--2---:R-:W-:-:S02]  /*1270*/  FFMA R24, R6, UR8, R17 ;  /* 0x0000000806187c23 */ /* 0x004fc40008000011 */
[----:B------:R-:W2:Y:S01]  /*1280*/  LDG.E R6, desc[UR10][R4.64+0x58] ;  /* 0x0000580a04067981 */ /* 0x000ea2000c1e1900 */
[----:B------:R-:W-:-:S03]  /*1290*/  FMUL R33, R33, R32 ;  /* 0x0000002021217220 */ /* 0x000fc60000400000 */
[----:B------:R-:W4:Y:S01]  /*12a0*/  LDG.E R32, desc[UR10][R4.64+0xb4] ;  /* 0x0000b40a04207981 */ /* 0x000f22000c1e1900 */
[----:B------:R-:W-:-:S03]  /*12b0*/  FMUL R27, R27, R34 ;  /* 0x000000221b1b7220 */ /* 0x000fc60000400000 */
[----:B------:R-:W5:Y:S01]  /*12c0*/  LDG.E R9, desc[UR10][R4.64+0xac] ;  /* 0x0000ac0a04097981 */ /* 0x000f62000c1e1900 */
[----:B------:R-:W-:-:S03]  /*12d0*/  FFMA R7, R7, UR9, R24 ;  /* 0x0000000907077c23 */ /* 0x000fc60008000018 */
[----:B------:R-:W5:Y:S04]  /*12e0*/  LDG.E R17, desc[UR10][R4.64+0xb0] ;  /* 0x0000b00a04117981 */ /* 0x000f68000c1e1900 */
[----:B------:R-:W5:Y:S04]  /*12f0*/  LDG.E R34, desc[UR10][R4.64+0x110] ;  /* 0x0001100a04227981 */ /* 0x000f68000c1e1900 */
[----:B------:R-:W5:Y:S01]  /*1300*/  LDG.E R24, desc[UR10][R4.64+0x10c] ;  /* 0x00010c0a04187981 */ /* 0x000f62000c1e1900 */
[----:B------:R-:W-:Y:S01]  /*1310*/  FFMA R36, R3, UR6, RZ ;  /* 0x0000000603247c23 */ /* 0x000fe200080000ff */
[----:B0-----:R-:W-:-:S04]  /*1320*/  UIADD3 UR4, UP0, UPT, UR4, 0x2c, URZ ;  /* 0x0000002c04047890 */ /* 0x001fc8000ff1e0ff */
[----:B------:R-:W-:Y:S01]  /*1330*/  UIADD3.X UR5, UPT, UPT, URZ, UR5, URZ, UP0, !UPT ;  /* 0x00000005ff057290 */ /* 0x000fe200087fe4ff */
[----:B------:R-:W-:Y:S01]  /*1340*/  FMUL R28, R28, R7 ;  /* 0x000000071c1c7220 */ /* 0x000fe20000400000 */
[----:B---3--:R-:W-:Y:S01]  /*1350*/  FFMA R2, R2, UR6, RZ ;  /* 0x0000000602027c23 */ /* 0x008fe200080000ff */
[----:B--2---:R-:W-:Y:S01]  /*1360*/  FFMA R3, R6, UR6, RZ ;  /* 0x0000000606037c23 */ /* 0x004fe200080000ff */
[----:B------:R-:W0:Y:S03]  /*1370*/  LDCU.64 UR6, c[0x0][0x390] ;  /* 0x00007200ff0677ac */ /* 0x000e260008000a00 */
[----:B----4-:R-:W-:Y:S01]  /*1380*/  FFMA R3, R32, UR8, R3 ;  /* 0x0000000820037c23 */ /* 0x010fe20008000003 */
[----:B-----5:R-:W-:Y:S01]  /*1390*/  FFMA R36, R9, UR8, R36 ;  /* 0x0000000809247c23 */ /* 0x020fe20008000024 */
[----:B------:R-:W-:-:S03]  /*13a0*/  FFMA R17, R17, UR8, R2 ;  /* 0x0000000811117c23 */ /* 0x000fc60008000002 */
[----:B------:R-:W-:Y:S01]  /*13b0*/  FFMA R25, R25, UR9, R36 ;  /* 0x0000000919197c23 */ /* 0x000fe20008000024 */
[----:B------:R-:W-:Y:S01]  /*13c0*/  FFMA R3, R34, UR9, R3 ;  /* 0x0000000922037c23 */ /* 0x000fe20008000003 */
[----:B------:R-:W-:-:S03]  /*13d0*/  FFMA R24, R24, UR9, R17 ;  /* 0x0000000918187c23 */ /* 0x000fc60008000011 */
[----:B------:R-:W-:Y:S01]  /*13e0*/  FMUL R8, R8, R3 ;  /* 0x0000000308087220 */ /* 0x000fe20000400000 */
[----:B------:R-:W-:Y:S01]  /*13f0*/  FMUL R10, R10, R25 ;  /* 0x000000190a0a7220 */ /* 0x000fe20000400000 */
[----:B------:R-:W-:Y:S01]  /*1400*/  MOV R3, UR5 ;  /* 0x0000000500037c02 */ /* 0x000fe20008000f00 */
[----:B------:R-:W-:Y:S01]  /*1410*/  FMUL R11, R11, R24 ;  /* 0x000000180b0b7220 */ /* 0x000fe20000400000 */
[----:B------:R-:W-:Y:S01]  /*1420*/  MOV R2, UR4 ;  /* 0x0000000400027c02 */ /* 0x000fe20008000f00 */
[----:B0-----:R-:W-:-:S06]  /*1430*/  UMOV UR4, URZ ;  /* 0x000000ff00047c82 */ /* 0x001fcc0008000000 */
.L_x_0:
[----:B------:R-:W2:Y:S04]  /*1440*/  LDG.E R7, desc[UR10][R2.64+-0x2c] ;  /* 0xffffd40a02077981 */ /* 0x000ea8000c1e1900 */
[----:B------:R-:W3:Y:S04]  /*1450*/  LDG.E R6, desc[UR10][R2.64+-0x28] ;  /* 0xffffd80a02067981 */ /* 0x000ee8000c1e1900 */
[----:B------:R-:W4:Y:S04]  /*1460*/  LDG.E R24, desc[UR10][R2.64+-0x24] ;  /* 0xffffdc0a02187981 */ /* 0x000f28000c1e1900 */
[----:B------:R-:W5:Y:S04]  /*1470*/  LDG.E R4, desc[UR10][R2.64+-0x20] ;  /* 0xffffe00a02047981 */ /* 0x000f68000c1e1900 */
[----:B------:R-:W5:Y:S04]  /*1480*/  LDG.E R25, desc[UR10][R2.64+-0x1c] ;  /* 0xffffe40a02197981 */ /* 0x000f68000c1e1900 */
[----:B------:R-:W5:Y:S04]  /*1490*/  LDG.E R9, desc[UR10][R2.64+-0x18] ;  /* 0xffffe80a02097981 */ /* 0x000f68000c1e1900 */
[----:B------:R-:W5:Y:S04]  /*14a0*/  LDG.E R5, desc[UR10][R2.64+-0x14] ;  /* 0xffffec0a02057981 */ /* 0x000f68000c1e1900 */
[----:B------:R-:W5:Y:S04]  /*14b0*/  LDG.E R32, desc[UR10][R2.64+0x4] ;  /* 0x0000040a02207981 */ /* 0x000f68000c1e1900 */
[----:B------:R-:W5:Y:S01]  /*14c0*/  LDG.E R34, desc[UR10][R2.64+0xc] ;  /* 0x00000c0a02227981 */ /* 0x000f62000c1e1900 */
[----:B--2---:R-:W-:-:S03]  /*14d0*/  FFMA R17, R0, R7, RZ ;  /* 0x0000000700117223 */ /* 0x004fc600000000ff */
[----:B------:R-:W2:Y:S01]  /*14e0*/  LDG.E R7, desc[UR10][R2.64+-0x10] ;  /* 0xfffff00a02077981 */ /* 0x000ea2000c1e1900 */
[----:B---3--:R-:W-:-:S03]  /*14f0*/  FFMA R6, R12, R6, R17 ;  /* 0x000000060c067223 */ /* 0x008fc60000000011 */
[----:B------:R-:W3:Y:S01]  /*1500*/  LDG.E R17, desc[UR10][R2.64+-0xc] ;  /* 0xfffff40a02117981 */ /* 0x000ee2000c1e1900 */
[----:B----4-:R-:W-:-:S03]  /*1510*/  FFMA R24, R15, R24, R6 ;  /* 0x000000180f187223 */ /* 0x010fc60000000006 */
[----:B------:R-:W4:Y:S01]  /*1520*/  LDG.E R6, desc[UR10][R2.64+-0x8] ;  /* 0xfffff80a02067981 */ /* 0x000f22000c1e1900 */
[----:B-----5:R-:W-:-:S03]  /*1530*/  FFMA R37, R13, R4, R24 ;  /* 0x000000040d257223 */ /* 0x020fc60000000018 */
[----:B------:R-:W5:Y:S01]  /*1540*/  LDG.E R4, desc[UR10][R2.64+-0x4] ;  /* 0xfffffc0a02047981 */ /* 0x000f62000c1e1900 */
[----:B------:R-:W-:-:S03]  /*1550*/  FFMA R25, R14, R25, R37 ;  /* 0x000000190e197223 */ /* 0x000fc60000000025 */
[----:B------:R-:W5:Y:S01]  /*1560*/  LDG.E R24, desc[UR10][R2.64] ;  /* 0x0000000a02187981 */ /* 0x000f62000c1e1900 */
[----:B------:R-:W-:-:S04]  /*1570*/  FFMA R9, R16, R9, R25 ;  /* 0x0000000910097223 */ /* 0x000fc80000000019 */
[----:B------:R-:W-:Y:S02]  /*1580*/  FFMA R9, R18, R5, R9 ;  /* 0x0000000512097223 */ /* 0x000fe40000000009 */
[----:B------:R-:W5:Y:S02]  /*1590*/  LDG.E R5, desc[UR10][R2.64+0x8] ;  /* 0x0000080a02057981 */ /* 0x000f64000c1e1900 */
[----:B--2---:R-:W-:Y:S02]  /*15a0*/  FFMA R7, R22, R7, R9 ;  /* 0x0000000716077223 */ /* 0x004fe40000000009 */
[----:B------:R-:W2:Y:S02]  /*15b0*/  LDG.E R9, desc[UR10][R2.64+0x20] ;  /* 0x0000200a02097981 */ /* 0x000ea4000c1e1900 */
[----:B---3--:R-:W-:Y:S02]  /*15c0*/  FFMA R36, R20, R17, R7 ;  /* 0x0000001114247223 */ /* 0x008fe40000000007 */
[----:B------:R-:W3:Y:S02]  /*15d0*/  LDG.E R7, desc[UR10][R2.64+0x10] ;  /* 0x0000100a02077981 */ /* 0x000ee4000c1e1900 */
[----:B----4-:R-:W-:-:S02]  /*15e0*/  FFMA R36, R19, R6, R36 ;  /* 0x0000000613247223 */ /* 0x010fc40000000024 */
[----:B------:R-:W4:Y:S02]  /*15f0*/  LDG.E R6, desc[UR10][R2.64+0x14] ;  /* 0x0000140a02067981 */ /* 0x000f24000c1e1900 */
[----:B-----5:R-:W-:Y:S02]  /*1600*/  FFMA R36, R21, R4, R36 ;  /* 0x0000000415247223 */ /* 0x020fe40000000024 */
[----:B------:R-:W5:Y:S02]  /*1610*/  LDG.E R4, desc[UR10][R2.64+0x18] ;  /* 0x0000180a02047981 */ /* 0x000f64000c1e1900 */
[----:B------:R-:W-:Y:S02]  /*1620*/  FFMA R36, R23, R24, R36 ;  /* 0x0000001817247223 */ /* 0x000fe40000000024 */
[----:B------:R-:W2:Y:S02]  /*1630*/  LDG.E R24, desc[UR10][R2.64+0x1c] ;  /* 0x00001c0a02187981 */ /* 0x000ea4000c1e1900 */
[----:B------:R-:W-:-:S04]  /*1640*/  FFMA R17, R35, R32, R36 ;  /* 0x0000002023117223 */ /* 0x000fc80000000024 */
[----:B------:R-:W-:Y:S02]  /*1650*/  FFMA R32, R26, R5, R17 ;  /* 0x000000051a207223 */ /* 0x000fe40000000011 */
[----:B------:R-:W2:Y:S02]  /*1660*/  LDG.E R5, desc[UR10][R2.64+0x24] ;  /* 0x0000240a02057981 */ /* 0x000ea4000c1e1900 */
[----:B------:R-:W-:Y:S02]  /*1670*/  FFMA R25, R29, R34, R32 ;  /* 0x000000221d197223 */ /* 0x000fe40000000020 */
[----:B------:R-:W2:Y:S04]  /*1680*/  LDG.E R32, desc[UR10][R2.64+0x28] ;  /* 0x0000280a02207981 */ /* 0x000ea8000c1e1900 */
[----:B------:R-:W2:Y:S01]  /*1690*/  LDG.E R17, desc[UR10][R2.64+0x2c] ;  /* 0x00002c0a02117981 */ /* 0x000ea2000c1e1900 */
[----:B---3--:R-:W-:-:S04]  /*16a0*/  FFMA R34, R30, R7, R25 ;  /* 0x000000071e227223 */ /* 0x008fc80000000019 */
[----:B----4-:R-:W-:-:S04]  /*16b0*/  FFMA R6, R31, R6, R34 ;  /* 0x000000061f067223 */ /* 0x010fc80000000022 */
[----:B-----5:R-:W-:-:S04]  /*16c0*/  FFMA R4, R33, R4, R6 ;  /* 0x0000000421047223 */ /* 0x020fc80000000006 */
[----:B--2---:R-:W-:-:S04]  /*16d0*/  FFMA R7, R27, R24, R4 ;  /* 0x000000181b077223 */ /* 0x004fc80000000004 */
[----:B------:R-:W-:-:S04]  /*16e0*/  FFMA R7, R28, R9, R7 ;  /* 0x000000091c077223 */ /* 0x000fc80000000007 */
[----:B------:R-:W-:-:S04]  /*16f0*/  FFMA R4, R10, R5, R7 ;  /* 0x000000050a047223 */ /* 0x000fc80000000007 */
[----:B------:R-:W-:Y:S01]  /*1700*/  FFMA R7, R11, R32, R4 ;  /* 0x000000200b077223 */ /* 0x000fe20000000004 */
[----:B------:R-:W-:Y:S02]  /*1710*/  MOV R4, UR6 ;  /* 0x0000000600047c02 */ /* 0x000fe40008000f00 */
[----:B------:R-:W-:Y:S01]  /*1720*/  MOV R5, UR7 ;  /* 0x0000000700057c02 */ /* 0x000fe20008000f00 */
[----:B------:R-:W-:-:S05]  /*1730*/  FFMA R25, R8, R17, R7 ;  /* 0x0000001108197223 */ /* 0x000fca0000000007 */
[----:B------:R0:W-:Y:S04]  /*1740*/  STG.E desc[UR10][R4.64], R25 ;  /* 0x0000001904007986 */ /* 0x0001e8000c10190a */
[----:B------:R-:W2:Y:S04]  /*1750*/  LDG.E R7, desc[UR10][R2.64+0x30] ;  /* 0x0000300a02077981 */ /* 0x000ea8000c1e1900 */
[----:B------:R-:W3:Y:S04]  /*1760*/  LDG.E R32, desc[UR10][R2.64+0x34] ;  /* 0x0000340a02207981 */ /* 0x000ee8000c1e1900 */
[----:B------:R-:W4:Y:S04]  /*1770*/  LDG.E R34, desc[UR10][R2.64+0x38] ;  /* 0x0000380a02227981 */ /* 0x000f28000c1e1900 */
[----:B------:R-:W5:Y:S04]  /*1780*/  LDG.E R24, desc[UR10][R2.64+0x3c] ;  /* 0x00003c0a02187981 */ /* 0x000f68000c1e1900 */
[----:B------:R-:W5:Y:S04]  /*1790*/  LDG.E R37, desc[UR10][R2.64+0x40] ;  /* 0x0000400a02257981 */ /* 0x000f68000c1e1900 */
[----:B------:R-:W5:Y:S04]  /*17a0*/  LDG.E R17, desc[UR10][R2.64+0x44] ;  /* 0x0000440a02117981 */ /* 0x000f68000c1e1900 */
[----:B------:R-:W5:Y:S04]  /*17b0*/  LDG.E R9, desc[UR10][R2.64+0x48] ;  /* 0x0000480a02097981 */ /* 0x000f68000c1e1900 */
[----:B0-----:R-:W5:Y:S04]  /*17c0*/  LDG.E R25, desc[UR10][R2.64+0x50] ;  /* 0x0000500a02197981 */ /* 0x001f68000c1e1900 */
        /* <DEDUP_REMOVED lines=10> */
[----:B------:R-:W3:Y:S01]  /*1870*/  LDG.E R34, desc[UR10][R2.64+0x68] ;  /* 0x0000680a02227981 */ /* 0x000ee2000c1e1900 */
[----:B------:R-:W-:-:S04]  /*1880*/  FFMA R5, R16, R17, R5 ;  /* 0x0000001110057223 */ /* 0x000fc80000000005 */
[----:B------:R-:W-:Y:S02]  /*1890*/  FFMA R9, R18, R9, R5 ;  /* 0x0000000912097223 */ /* 0x000fe40000000005 */
[----:B------:R-:W3:Y:S02]  /*18a0*/  LDG.E R5, desc[UR10][R2.64+0x64] ;  /* 0x0000640a02057981 */ /* 0x000ee4000c1e1900 */
[----:B--2---:R-:W-:Y:S02]  /*18b0*/  FFMA R7, R22, R7, R9 ;  /* 0x0000000716077223 */ /* 0x004fe40000000009 */
[----:B------:R-:W2:Y:S02]  /*18c0*/  LDG.E R9, desc[UR10][R2.64+0x7c] ;  /* 0x00007c0a02097981 */ /* 0x000ea4000c1e1900 */
[----:B------:R-:W-:Y:S02]  /*18d0*/  FFMA R36, R20, R25, R7 ;  /* 0x0000001914247223 */ /* 0x000fe40000000007 */
[----:B------:R-:W2:Y:S02]  /*18e0*/  LDG.E R7, desc[UR10][R2.64+0x6c] ;  /* 0x00006c0a02077981 */ /* 0x000ea4000c1e1900 */
[----:B----4-:R-:W-:-:S02]  /*18f0*/  FFMA R36, R19, R6, R36 ;  /* 0x0000000613247223 */ /* 0x010fc40000000024 */
[----:B------:R-:W4:Y:S02]  /*1900*/  LDG.E R6, desc[UR10][R2.64+0x70] ;  /* 0x0000700a02067981 */ /* 0x000f24000c1e1900 */
[----:B------:R-:W-:Y:S02]  /*1910*/  FFMA R36, R21, R4, R36 ;  /* 0x0000000415247223 */ /* 0x000fe40000000024 */
[----:B------:R-:W4:Y:S02]  /*1920*/  LDG.E R4, desc[UR10][R2.64+0x74] ;  /* 0x0000740a02047981 */ /* 0x000f24000c1e1900 */
[----:B-----5:R-:W-:Y:S02]  /*1930*/  FFMA R36, R23, R24, R36 ;  /* 0x0000001817247223 */ /* 0x020fe40000000024 */
[----:B------:R-:W5:Y:S02]  /*1940*/  LDG.E R24, desc[UR10][R2.64+0x78] ;  /* 0x0000780a02187981 */ /* 0x000f64000c1e1900 */
[----:B---3--:R-:W-:-:S04]  /*1950*/  FFMA R17, R35, R32, R36 ;  /* 0x0000002023117223 */ /* 0x008fc80000000024 */
[----:B------:R-:W-:Y:S02]  /*1960*/  FFMA R32, R26, R5, R17 ;  /* 0x000000051a207223 */ /* 0x000fe40000000011 */
[----:B------:R-:W3:Y:S02]  /*1970*/  LDG.E R5, desc[UR10][R2.64+0x80] ;  /* 0x0000800a02057981 */ /* 0x000ee4000c1e1900 */
[----:B------:R-:W-:Y:S02]  /*1980*/  FFMA R25, R29, R34, R32 ;  /* 0x000000221d197223 */ /* 0x000fe40000000020 */
[----:B------:R-:W3:Y:S04]  /*1990*/  LDG.E R32, desc[UR10][R2.64+0x84] ;  /* 0x0000840a02207981 */ /* 0x000ee8000c1e1900 */
[----:B------:R-:W3:Y:S01]  /*19a0*/  LDG.E R17, desc[UR10][R2.64+0x88] ;  /* 0x0000880a02117981 */ /* 0x000ee2000c1e1900 */
[----:B--2---:R-:W-:-:S04]  /*19b0*/  FFMA R34, R30, R7, R25 ;  /* 0x000000071e227223 */ /* 0x004fc80000000019 */
[----:B----4-:R-:W-:-:S04]  /*19c0*/  FFMA R6, R31, R6, R34 ;  /* 0x000000061f067223 */ /* 0x010fc80000000022 */
[----:B------:R-:W-:-:S04]  /*19d0*/  FFMA R4, R33, R4, R6 ;  /* 0x0000000421047223 */ /* 0x000fc80000000006 */
[----:B-----5:R-:W-:-:S04]  /*19e0*/  FFMA R7, R27, R24, R4 ;  /* 0x000000181b077223 */ /* 0x020fc80000000004 */
[----:B------:R-:W-:-:S04]  /*19f0*/  FFMA R7, R28, R9, R7 ;  /* 0x000000091c077223 */ /* 0x000fc80000000007 */
[----:B---3--:R-:W-:-:S04]  /*1a00*/  FFMA R4, R10, R5, R7 ;  /* 0x000000050a047223 */ /* 0x008fc80000000007 */
        /* <DEDUP_REMOVED lines=33> */
[----:B------:R-:W-:Y:S02]  /*1c20*/  FFMA R36, R21, R4, R36 ;  /* 0x0000000415247223 */ /* 0x000fe40000000024 */
[----:B------:R-:W2:Y:S02]  /*1c30*/  LDG.E R4, desc[UR10][R2.64+0xd0] ;  /* 0x0000d00a02047981 */ /* 0x000ea4000c1e1900 */
[----:B-----5:R-:W-:Y:S02]  /*1c40*/  FFMA R36, R23, R24, R36 ;  /* 0x0000001817247223 */ /* 0x020fe40000000024 */
[----:B------:R-:W5:Y:S02]  /*1c50*/  LDG.E R24, desc[UR10][R2.64+0xd4] ;  /* 0x0000d40a02187981 */ /* 0x000f64000c1e1900 */
[----:B------:R-:W-:-:S04]  /*1c60*/  FFMA R17, R35, R32, R36 ;  /* 0x0000002023117223 */ /* 0x000fc80000000024 */
[----:B------:R-:W-:Y:S02]  /*1c70*/  FFMA R32, R26, R5, R17 ;  /* 0x000000051a207223 */ /* 0x000fe40000000011 */
[----:B------:R-:W5:Y:S02]  /*1c80*/  LDG.E R5, desc[UR10][R2.64+0xdc] ;  /* 0x0000dc0a02057981 */ /* 0x000f64000c1e1900 */
[----:B------:R-:W-:Y:S02]  /*1c90*/  FFMA R25, R29, R34, R32 ;  /* 0x000000221d197223 */ /* 0x000fe40000000020 */
[----:B------:R-:W5:Y:S04]  /*1ca0*/  LDG.E R32, desc[UR10][R2.64+0xe0] ;  /* 0x0000e00a02207981 */ /* 0x000f68000c1e1900 */
[----:B------:R0:W5:Y:S01]  /*1cb0*/  LDG.E R17, desc[UR10][R2.64+0xe4] ;  /* 0x0000e40a02117981 */ /* 0x000162000c1e1900 */
[----:B------:R-:W-:Y:S01]  /*1cc0*/  UIADD3 UR4, UPT, UPT, UR4, 0x3, URZ ;  /* 0x0000000304047890 */ /* 0x000fe2000fffe0ff */
[----:B0-----:R-:W-:-:S04]  /*1cd0*/  IADD3 R2, P0, PT, R2, 0x114, RZ ;  /* 0x0000011402027810 */ /* 0x001fc80007f1e0ff */
[----:B------:R-:W-:Y:S01]  /*1ce0*/  IADD3.X R3, PT, PT, RZ, R3, RZ, P0, !PT ;  /* 0x00000003ff037210 */ /* 0x000fe200007fe4ff */
[----:B---3--:R-:W-:-:S04]  /*1cf0*/  FFMA R34, R30, R7, R25 ;  /* 0x000000071e227223 */ /* 0x008fc80000000019 */
[----:B----4-:R-:W-:-:S04]  /*1d00*/  FFMA R6, R31, R6, R34 ;  /* 0x000000061f067223 */ /* 0x010fc80000000022 */
[----:B--2---:R-:W-:-:S04]  /*1d10*/  FFMA R4, R33, R4, R6 ;  /* 0x0000000421047223 */ /* 0x004fc80000000006 */
[----:B-----5:R-:W-:-:S04]  /*1d20*/  FFMA R7, R27, R24, R4 ;  /* 0x000000181b077223 */ /* 0x020fc80000000004 */
[----:B------:R-:W-:-:S04]  /*1d30*/  FFMA R7, R28, R9, R7 ;  /* 0x000000091c077223 */ /* 0x000fc80000000007 */
[----:B------:R-:W-:-:S04]  /*1d40*/  FFMA R4, R10, R5, R7 ;  /* 0x000000050a047223 */ /* 0x000fc80000000007 */
[----:B------:R-:W-:Y:S01]  /*1d50*/  FFMA R7, R11, R32, R4 ;  /* 0x000000200b077223 */ /* 0x000fe20000000004 */
[----:B------:R-:W-:Y:S02]  /*1d60*/  MOV R4, UR6 ;  /* 0x0000000600047c02 */ /* 0x000fe40008000f00 */
[----:B------:R-:W-:Y:S01]  /*1d70*/  MOV R5, UR7 ;  /* 0x0000000700057c02 */ /* 0x000fe20008000f00 */
[----:B------:R-:W-:Y:S01]  /*1d80*/  FFMA R7, R8, R17, R7 ;  /* 0x0000001108077223 */ /* 0x000fe20000000007 */
[----:B------:R-:W-:-:S04]  /*1d90*/  UIADD3 UR6, UP0, UPT, UR6, 0xc, URZ ;  /* 0x0000000c06067890 */ /* 0x000fc8000ff1e0ff */
[----:B------:R0:W-:Y:S01]  /*1da0*/  STG.E desc[UR10][R4.64+0x8], R7 ;  /* 0x0000080704007986 */ /* 0x0001e2000c10190a */
[----:B------:R-:W-:Y:S02]  /*1db0*/  UIADD3.X UR7, UPT, UPT, URZ, UR7, URZ, UP0, !UPT ;  /* 0x00000007ff077290 */ /* 0x000fe400087fe4ff */
[----:B------:R-:W-:-:S09]  /*1dc0*/  UISETP.NE.AND UP0, UPT, UR4, 0x9, UPT ;  /* 0x000000090400788c */ /* 0x000fd2000bf05270 */
[----:B0-----:R-:W-:Y:S05]  /*1dd0*/  BRA.U UP0, `(.L_x_0) ;  /* 0xfffffff500987547 */ /* 0x001fea000b83ffff */
[----:B------:R-:W-:Y:S05]  /*1de0*/  EXIT ;  /* 0x000000000000794d */ /* 0x000fea0003800000 */
.L_x_1:
[----:B------:R-:W-:-:S00]  /*1df0*/  BRA `(.L_x_1) ;  /* 0xfffffffc00fc7947 */ /* 0x000fc0000383ffff */
[----:B------:R-:W-:-:S00]  /*1e00*/  NOP ;  /* 0x0000000000007918 */ /* 0x000fc00000000000 */
[----:B------:R-:W-:-:S00]  /*1e10*/  NOP ;  /* 0x0000000000007918 */ /* 0x000fc00000000000 */
[----:B------:R-:W-:-:S00]  /*1e20*/  NOP ;  /* 0x0000000000007918 */ /* 0x000fc00000000000 */
[----:B------:R-:W-:-:S00]  /*1e30*/  NOP ;  /* 0x0000000000007918 */ /* 0x000fc00000000000 */
[----:B------:R-:W-:-:S00]  /*1e40*/  NOP ;  /* 0x0000000000007918 */ /* 0x000fc00000000000 */
[----:B------:R-:W-:-:S00]  /*1e50*/  NOP ;  /* 0x0000000000007918 */ /* 0x000fc00000000000 */
[----:B------:R-:W-:-:S00]  /*1e60*/  NOP ;  /* 0x0000000000007918 */ /* 0x000fc00000000000 */
[----:B------:R-:W-:-:S00]  /*1e70*/  NOP ;  /* 0x0000000000007918 */ /* 0x000fc00000000000 */
.L_x_2:


//--------------------- .nv.shared.reserved.0     --------------------------
	.section	.nv.shared.reserved.0,"aw",@nobits
	.weak		__nv_reservedSMEM_offset_0_alias
	.size		__nv_reservedSMEM_offset_0_alias, 0, 64
	.other		__nv_reservedSMEM_offset_0_alias,@"STO_CUDA_RESERVED_SHARED STV_DEFAULT"
__nv_reservedSMEM_offset_0_alias:
	.zero		0
	.zero		64


//--------------------- .nv.constant0._Z23alphaTensorMatMulKernelPKfS0_PfS0_S0_S0_ --------------------------
	.section	.nv.constant0._Z23alphaTensorMatMulKernelPKfS0_PfS0_S0_S0_,"a",@progbits
	.sectionflags	@""
	.align	4
.nv.constant0._Z23alphaTensorMatMulKernelPKfS0_PfS0_S0_S0_:
	.zero		944


//--------------------- SYMBOLS --------------------------

	.type		.nv.reservedSmem.offset0,@object
	.size		.nv.reservedSmem.offset0,0x4
